//
// Generated by NVIDIA NVVM Compiler
//
// Compiler Build ID: CL-36424714
// Cuda compilation tools, release 13.0, V13.0.88
// Based on NVVM 20.0.0
//

.version 9.0
.target sm_100
.address_size 64

	// .globl	_Z5step1PdS_S_
.extern .func __assertfail
(
	.param .b64 __assertfail_param_0,
	.param .b64 __assertfail_param_1,
	.param .b32 __assertfail_param_2,
	.param .b64 __assertfail_param_3,
	.param .b64 __assertfail_param_4
)
;
.global .align 1 .b8 __unnamed_1[41] = {118, 111, 105, 100, 32, 115, 116, 101, 112, 49, 40, 100, 111, 117, 98, 108, 101, 32, 42, 44, 32, 100, 111, 117, 98, 108, 101, 32, 42, 44, 32, 100, 111, 117, 98, 108, 101, 32, 42, 41};
.global .align 1 .b8 __unnamed_2[41] = {118, 111, 105, 100, 32, 115, 116, 101, 112, 50, 40, 100, 111, 117, 98, 108, 101, 32, 42, 44, 32, 100, 111, 117, 98, 108, 101, 32, 42, 44, 32, 100, 111, 117, 98, 108, 101, 32, 42, 41};
.global .align 1 .b8 __unnamed_3[61] = {118, 111, 105, 100, 32, 115, 116, 101, 112, 51, 40, 100, 111, 117, 98, 108, 101, 32, 42, 44, 32, 100, 111, 117, 98, 108, 101, 32, 42, 44, 32, 100, 111, 117, 98, 108, 101, 32, 42, 44, 32, 100, 111, 117, 98, 108, 101, 32, 42, 44, 32, 100, 111, 117, 98, 108, 101, 32, 42, 41};
.global .align 1 .b8 $str[21] = {49, 32, 60, 61, 32, 104, 32, 38, 38, 32, 104, 32, 60, 32, 110, 121, 32, 45, 32, 49};
.global .align 1 .b8 $str$1[27] = {47, 116, 109, 112, 47, 115, 97, 115, 115, 95, 99, 117, 95, 101, 49, 115, 53, 121, 120, 95, 101, 47, 107, 46, 99, 117};
.global .align 1 .b8 $str$2[21] = {49, 32, 60, 61, 32, 119, 32, 38, 38, 32, 119, 32, 60, 32, 110, 120, 32, 45, 32, 49};
.global .align 1 .b8 $str$3[17] = {48, 32, 60, 61, 32, 104, 32, 38, 38, 32, 104, 32, 60, 32, 110, 121};
.global .align 1 .b8 $str$4[17] = {48, 32, 60, 61, 32, 119, 32, 38, 38, 32, 119, 32, 60, 32, 110, 120};

.visible .entry _Z5step1PdS_S_(
	.param .u64 .ptr .align 1 _Z5step1PdS_S__param_0,
	.param .u64 .ptr .align 1 _Z5step1PdS_S__param_1,
	.param .u64 .ptr .align 1 _Z5step1PdS_S__param_2
)
{
	.reg .pred 	%p<4>;
	.reg .b32 	%r<17>;
	.reg .b64 	%rd<27>;
	.reg .b64 	%fd<26>;

	ld.param.u64 	%rd1, [_Z5step1PdS_S__param_0];
	ld.param.u64 	%rd2, [_Z5step1PdS_S__param_1];
	ld.param.u64 	%rd3, [_Z5step1PdS_S__param_2];
	mov.u32 	%r3, %ctaid.x;
	mov.u32 	%r4, %ntid.x;
	mov.u32 	%r5, %tid.x;
	mad.lo.s32 	%r1, %r3, %r4, %r5;
	mul.hi.s32 	%r6, %r1, -770891565;
	add.s32 	%r7, %r6, %r1;
	shr.u32 	%r8, %r7, 31;
	shr.s32 	%r9, %r7, 5;
	add.s32 	%r10, %r9, %r8;
	mul.lo.s32 	%r11, %r10, 39;
	sub.s32 	%r2, %r1, %r11;
	setp.gt.s32 	%p1, %r1, 1520;
	@%p1 bra 	$L__BB0_6;
	setp.gt.s32 	%p2, %r1, -39;
	@%p2 bra 	$L__BB0_3;
	mov.u64 	%rd4, $str;
	cvta.global.u64 	%rd5, %rd4;
	mov.u64 	%rd6, $str$1;
	cvta.global.u64 	%rd7, %rd6;
	mov.u64 	%rd8, __unnamed_1;
	cvta.global.u64 	%rd9, %rd8;
	{ // callseq 0, 0
	.param .b64 param0;
	st.param.b64 	[param0], %rd5;
	.param .b64 param1;
	st.param.b64 	[param1], %rd7;
	.param .b32 param2;
	st.param.b32 	[param2], 89;
	.param .b64 param3;
	st.param.b64 	[param3], %rd9;
	.param .b64 param4;
	st.param.b64 	[param4], 1;
	call.uni 
	__assertfail, 
	(
	param0, 
	param1, 
	param2, 
	param3, 
	param4
	);
	} // callseq 0
$L__BB0_3:
	setp.gt.s32 	%p3, %r2, -1;
	@%p3 bra 	$L__BB0_5;
	mov.u64 	%rd10, $str$2;
	cvta.global.u64 	%rd11, %rd10;
	mov.u64 	%rd12, $str$1;
	cvta.global.u64 	%rd13, %rd12;
	mov.u64 	%rd14, __unnamed_1;
	cvta.global.u64 	%rd15, %rd14;
	{ // callseq 1, 0
	.param .b64 param0;
	st.param.b64 	[param0], %rd11;
	.param .b64 param1;
	st.param.b64 	[param1], %rd13;
	.param .b32 param2;
	st.param.b32 	[param2], 90;
	.param .b64 param3;
	st.param.b64 	[param3], %rd15;
	.param .b64 param4;
	st.param.b64 	[param4], 1;
	call.uni 
	__assertfail, 
	(
	param0, 
	param1, 
	param2, 
	param3, 
	param4
	);
	} // callseq 1
$L__BB0_5:
	cvta.to.global.u64 	%rd16, %rd2;
	mul.wide.s32 	%rd17, %r10, 328;
	add.s64 	%rd18, %rd16, %rd17;
	mul.wide.s32 	%rd19, %r2, 8;
	add.s64 	%rd20, %rd18, %rd19;
	ld.global.f64 	%fd1, [%rd20+344];
	ld.global.f64 	%fd2, [%rd20+328];
	sub.f64 	%fd3, %fd1, %fd2;
	div.rn.f64 	%fd4, %fd3, 0d3FB999999999999A;
	cvta.to.global.u64 	%rd21, %rd3;
	add.s64 	%rd22, %rd21, %rd17;
	add.s64 	%rd23, %rd22, %rd19;
	ld.global.f64 	%fd5, [%rd23+664];
	ld.global.f64 	%fd6, [%rd23+8];
	sub.f64 	%fd7, %fd5, %fd6;
	div.rn.f64 	%fd8, %fd7, 0d3FB999999999999A;
	add.f64 	%fd9, %fd4, %fd8;
	mul.f64 	%fd10, %fd9, 0d4059000000000000;
	mul.f64 	%fd11, %fd4, %fd4;
	sub.f64 	%fd12, %fd10, %fd11;
	ld.global.f64 	%fd13, [%rd20+664];
	ld.global.f64 	%fd14, [%rd20+8];
	sub.f64 	%fd15, %fd13, %fd14;
	div.rn.f64 	%fd16, %fd15, 0d3FB999999999999A;
	ld.global.f64 	%fd17, [%rd23+344];
	ld.global.f64 	%fd18, [%rd23+328];
	sub.f64 	%fd19, %fd17, %fd18;
	mul.f64 	%fd20, %fd16, %fd19;
	div.rn.f64 	%fd21, %fd20, 0d3FB999999999999A;
	add.f64 	%fd22, %fd21, %fd21;
	sub.f64 	%fd23, %fd12, %fd22;
	mul.f64 	%fd24, %fd8, %fd8;
	sub.f64 	%fd25, %fd23, %fd24;
	cvta.to.global.u64 	%rd24, %rd1;
	add.s64 	%rd25, %rd24, %rd17;
	add.s64 	%rd26, %rd25, %rd19;
	st.global.f64 	[%rd26+336], %fd25;
$L__BB0_6:
	ret;

}
	// .globl	_Z5step2PdS_S_
.visible .entry _Z5step2PdS_S_(
	.param .u64 .ptr .align 1 _Z5step2PdS_S__param_0,
	.param .u64 .ptr .align 1 _Z5step2PdS_S__param_1,
	.param .u64 .ptr .align 1 _Z5step2PdS_S__param_2
)
{
	.reg .pred 	%p<10>;
	.reg .b32 	%r<19>;
	.reg .b64 	%rd<42>;
	.reg .b64 	%fd<12>;

	ld.param.u64 	%rd3, [_Z5step2PdS_S__param_0];
	ld.param.u64 	%rd4, [_Z5step2PdS_S__param_1];
	ld.param.u64 	%rd5, [_Z5step2PdS_S__param_2];
	mov.u32 	%r6, %ctaid.x;
	mov.u32 	%r7, %ntid.x;
	mov.u32 	%r8, %tid.x;
	mad.lo.s32 	%r1, %r6, %r7, %r8;
	mul.hi.s32 	%r9, %r1, 1676084799;
	shr.u32 	%r10, %r9, 31;
	shr.s32 	%r11, %r9, 4;
	add.s32 	%r2, %r11, %r10;
	mul.lo.s32 	%r12, %r2, 41;
	sub.s32 	%r3, %r1, %r12;
	setp.gt.s32 	%p1, %r1, 1680;
	@%p1 bra 	$L__BB1_16;
	setp.gt.s32 	%p2, %r1, -41;
	@%p2 bra 	$L__BB1_3;
	mov.u64 	%rd6, $str$3;
	cvta.global.u64 	%rd7, %rd6;
	mov.u64 	%rd8, $str$1;
	cvta.global.u64 	%rd9, %rd8;
	mov.u64 	%rd10, __unnamed_2;
	cvta.global.u64 	%rd11, %rd10;
	{ // callseq 2, 0
	.param .b64 param0;
	st.param.b64 	[param0], %rd7;
	.param .b64 param1;
	st.param.b64 	[param1], %rd9;
	.param .b32 param2;
	st.param.b32 	[param2], 106;
	.param .b64 param3;
	st.param.b64 	[param3], %rd11;
	.param .b64 param4;
	st.param.b64 	[param4], 1;
	call.uni 
	__assertfail, 
	(
	param0, 
	param1, 
	param2, 
	param3, 
	param4
	);
	} // callseq 2
$L__BB1_3:
	setp.gt.s32 	%p3, %r3, -1;
	@%p3 bra 	$L__BB1_5;
	mov.u64 	%rd12, $str$4;
	cvta.global.u64 	%rd13, %rd12;
	mov.u64 	%rd14, $str$1;
	cvta.global.u64 	%rd15, %rd14;
	mov.u64 	%rd16, __unnamed_2;
	cvta.global.u64 	%rd17, %rd16;
	{ // callseq 3, 0
	.param .b64 param0;
	st.param.b64 	[param0], %rd13;
	.param .b64 param1;
	st.param.b64 	[param1], %rd15;
	.param .b32 param2;
	st.param.b32 	[param2], 107;
	.param .b64 param3;
	st.param.b64 	[param3], %rd17;
	.param .b64 param4;
	st.param.b64 	[param4], 1;
	call.uni 
	__assertfail, 
	(
	param0, 
	param1, 
	param2, 
	param3, 
	param4
	);
	} // callseq 3
$L__BB1_5:
	cvta.to.global.u64 	%rd18, %rd3;
	mul.wide.s32 	%rd19, %r2, 328;
	add.s64 	%rd1, %rd18, %rd19;
	mov.b32 	%r18, 39;
	setp.eq.s32 	%p4, %r3, 40;
	@%p4 bra 	$L__BB1_9;
	setp.ne.s32 	%p5, %r3, 0;
	@%p5 bra 	$L__BB1_8;
	mov.b32 	%r18, 1;
	bra.uni 	$L__BB1_9;
$L__BB1_8:
	mov.u32 	%r18, %r3;
$L__BB1_9:
	mul.wide.s32 	%rd20, %r3, 8;
	add.s64 	%rd2, %rd1, %rd20;
	add.s32 	%r15, %r1, 40;
	setp.lt.u32 	%p6, %r15, 81;
	selp.b32 	%r5, 1, %r2, %p6;
	setp.ne.s32 	%p7, %r5, 40;
	@%p7 bra 	$L__BB1_11;
	mov.b64 	%rd41, 0;
	st.global.u64 	[%rd2], %rd41;
	bra.uni 	$L__BB1_16;
$L__BB1_11:
	add.s32 	%r16, %r5, -1;
	setp.lt.u32 	%p8, %r16, 39;
	@%p8 bra 	$L__BB1_13;
	mov.u64 	%rd21, $str;
	cvta.global.u64 	%rd22, %rd21;
	mov.u64 	%rd23, $str$1;
	cvta.global.u64 	%rd24, %rd23;
	mov.u64 	%rd25, __unnamed_2;
	cvta.global.u64 	%rd26, %rd25;
	{ // callseq 4, 0
	.param .b64 param0;
	st.param.b64 	[param0], %rd22;
	.param .b64 param1;
	st.param.b64 	[param1], %rd24;
	.param .b32 param2;
	st.param.b32 	[param2], 117;
	.param .b64 param3;
	st.param.b64 	[param3], %rd26;
	.param .b64 param4;
	st.param.b64 	[param4], 1;
	call.uni 
	__assertfail, 
	(
	param0, 
	param1, 
	param2, 
	param3, 
	param4
	);
	} // callseq 4
$L__BB1_13:
	add.s32 	%r17, %r18, -1;
	setp.lt.u32 	%p9, %r17, 39;
	@%p9 bra 	$L__BB1_15;
	mov.u64 	%rd27, $str$2;
	cvta.global.u64 	%rd28, %rd27;
	mov.u64 	%rd29, $str$1;
	cvta.global.u64 	%rd30, %rd29;
	mov.u64 	%rd31, __unnamed_2;
	cvta.global.u64 	%rd32, %rd31;
	{ // callseq 5, 0
	.param .b64 param0;
	st.param.b64 	[param0], %rd28;
	.param .b64 param1;
	st.param.b64 	[param1], %rd30;
	.param .b32 param2;
	st.param.b32 	[param2], 118;
	.param .b64 param3;
	st.param.b64 	[param3], %rd32;
	.param .b64 param4;
	st.param.b64 	[param4], 1;
	call.uni 
	__assertfail, 
	(
	param0, 
	param1, 
	param2, 
	param3, 
	param4
	);
	} // callseq 5
$L__BB1_15:
	cvta.to.global.u64 	%rd33, %rd4;
	mul.wide.s32 	%rd34, %r5, 328;
	add.s64 	%rd35, %rd33, %rd34;
	mul.wide.s32 	%rd36, %r18, 8;
	add.s64 	%rd37, %rd35, %rd36;
	ld.global.f64 	%fd1, [%rd37+8];
	ld.global.f64 	%fd2, [%rd37+-8];
	add.f64 	%fd3, %fd1, %fd2;
	ld.global.f64 	%fd4, [%rd37+328];
	ld.global.f64 	%fd5, [%rd37+-328];
	add.f64 	%fd6, %fd4, %fd5;
	mul.f64 	%fd7, %fd6, 0d3F647AE147AE147C;
	fma.rn.f64 	%fd8, %fd3, 0d3F647AE147AE147C, %fd7;
	cvta.to.global.u64 	%rd38, %rd5;
	add.s64 	%rd39, %rd38, %rd34;
	add.s64 	%rd40, %rd39, %rd36;
	ld.global.f64 	%fd9, [%rd40];
	fma.rn.f64 	%fd10, %fd9, 0dBEDA36E2EB1C4330, %fd8;
	div.rn.f64 	%fd11, %fd10, 0d3F847AE147AE147C;
	st.global.f64 	[%rd2], %fd11;
$L__BB1_16:
	ret;

}
	// .globl	_Z5step3PdS_S_S_S_
.visible .entry _Z5step3PdS_S_S_S_(
	.param .u64 .ptr .align 1 _Z5step3PdS_S_S_S__param_0,
	.param .u64 .ptr .align 1 _Z5step3PdS_S_S_S__param_1,
	.param .u64 .ptr .align 1 _Z5step3PdS_S_S_S__param_2,
	.param .u64 .ptr .align 1 _Z5step3PdS_S_S_S__param_3,
	.param .u64 .ptr .align 1 _Z5step3PdS_S_S_S__param_4
)
{
	.reg .pred 	%p<15>;
	.reg .b32 	%r<13>;
	.reg .b64 	%rd<59>;
	.reg .b64 	%fd<51>;

	ld.param.u64 	%rd6, [_Z5step3PdS_S_S_S__param_0];
	ld.param.u64 	%rd7, [_Z5step3PdS_S_S_S__param_1];
	ld.param.u64 	%rd3, [_Z5step3PdS_S_S_S__param_2];
	ld.param.u64 	%rd4, [_Z5step3PdS_S_S_S__param_3];
	ld.param.u64 	%rd5, [_Z5step3PdS_S_S_S__param_4];
	cvta.to.global.u64 	%rd1, %rd7;
	cvta.to.global.u64 	%rd2, %rd6;
	mov.u32 	%r4, %ctaid.x;
	mov.u32 	%r5, %ntid.x;
	mov.u32 	%r6, %tid.x;
	mad.lo.s32 	%r1, %r4, %r5, %r6;
	mul.hi.s32 	%r7, %r1, 1676084799;
	shr.u32 	%r8, %r7, 31;
	shr.s32 	%r9, %r7, 4;
	add.s32 	%r2, %r9, %r8;
	mul.lo.s32 	%r10, %r2, 41;
	sub.s32 	%r3, %r1, %r10;
	setp.gt.s32 	%p3, %r1, 1680;
	@%p3 bra 	$L__BB2_16;
	setp.gt.s32 	%p4, %r1, -41;
	@%p4 bra 	$L__BB2_3;
	mov.u64 	%rd8, $str$3;
	cvta.global.u64 	%rd9, %rd8;
	mov.u64 	%rd10, $str$1;
	cvta.global.u64 	%rd11, %rd10;
	mov.u64 	%rd12, __unnamed_3;
	cvta.global.u64 	%rd13, %rd12;
	{ // callseq 6, 0
	.param .b64 param0;
	st.param.b64 	[param0], %rd9;
	.param .b64 param1;
	st.param.b64 	[param1], %rd11;
	.param .b32 param2;
	st.param.b32 	[param2], 138;
	.param .b64 param3;
	st.param.b64 	[param3], %rd13;
	.param .b64 param4;
	st.param.b64 	[param4], 1;
	call.uni 
	__assertfail, 
	(
	param0, 
	param1, 
	param2, 
	param3, 
	param4
	);
	} // callseq 6
$L__BB2_3:
	setp.gt.s32 	%p5, %r3, -1;
	@%p5 bra 	$L__BB2_5;
	mov.u64 	%rd14, $str$4;
	cvta.global.u64 	%rd15, %rd14;
	mov.u64 	%rd16, $str$1;
	cvta.global.u64 	%rd17, %rd16;
	mov.u64 	%rd18, __unnamed_3;
	cvta.global.u64 	%rd19, %rd18;
	{ // callseq 7, 0
	.param .b64 param0;
	st.param.b64 	[param0], %rd15;
	.param .b64 param1;
	st.param.b64 	[param1], %rd17;
	.param .b32 param2;
	st.param.b32 	[param2], 139;
	.param .b64 param3;
	st.param.b64 	[param3], %rd19;
	.param .b64 param4;
	st.param.b64 	[param4], 1;
	call.uni 
	__assertfail, 
	(
	param0, 
	param1, 
	param2, 
	param3, 
	param4
	);
	} // callseq 7
$L__BB2_5:
	mov.pred 	%p14, -1;
	setp.eq.s32 	%p7, %r2, 0;
	@%p7 bra 	$L__BB2_9;
	setp.ne.s32 	%p8, %r2, 40;
	@%p8 bra 	$L__BB2_8;
	mul.wide.s32 	%rd20, %r3, 8;
	add.s64 	%rd21, %rd2, %rd20;
	mov.b64 	%rd22, 4607182418800017408;
	st.global.u64 	[%rd21+13120], %rd22;
	add.s64 	%rd23, %rd1, %rd20;
	mov.b64 	%rd24, 0;
	st.global.u64 	[%rd23+13120], %rd24;
	bra.uni 	$L__BB2_16;
$L__BB2_8:
	setp.eq.s32 	%p14, %r3, 0;
$L__BB2_9:
	setp.ne.s32 	%p9, %r3, 40;
	not.pred 	%p10, %p14;
	and.pred  	%p11, %p9, %p10;
	@%p11 bra 	$L__BB2_11;
	mul.wide.s32 	%rd52, %r2, 328;
	add.s64 	%rd53, %rd2, %rd52;
	mul.wide.s32 	%rd54, %r3, 8;
	add.s64 	%rd55, %rd53, %rd54;
	mov.b64 	%rd56, 0;
	st.global.u64 	[%rd55], %rd56;
	add.s64 	%rd57, %rd1, %rd52;
	add.s64 	%rd58, %rd57, %rd54;
	st.global.u64 	[%rd58], %rd56;
	bra.uni 	$L__BB2_16;
$L__BB2_11:
	add.s32 	%r11, %r1, -41;
	setp.lt.u32 	%p12, %r11, 1599;
	@%p12 bra 	$L__BB2_13;
	mov.u64 	%rd25, $str;
	cvta.global.u64 	%rd26, %rd25;
	mov.u64 	%rd27, $str$1;
	cvta.global.u64 	%rd28, %rd27;
	mov.u64 	%rd29, __unnamed_3;
	cvta.global.u64 	%rd30, %rd29;
	{ // callseq 8, 0
	.param .b64 param0;
	st.param.b64 	[param0], %rd26;
	.param .b64 param1;
	st.param.b64 	[param1], %rd28;
	.param .b32 param2;
	st.param.b32 	[param2], 149;
	.param .b64 param3;
	st.param.b64 	[param3], %rd30;
	.param .b64 param4;
	st.param.b64 	[param4], 1;
	call.uni 
	__assertfail, 
	(
	param0, 
	param1, 
	param2, 
	param3, 
	param4
	);
	} // callseq 8
$L__BB2_13:
	add.s32 	%r12, %r3, -1;
	setp.lt.u32 	%p13, %r12, 39;
	@%p13 bra 	$L__BB2_15;
	mov.u64 	%rd31, $str$2;
	cvta.global.u64 	%rd32, %rd31;
	mov.u64 	%rd33, $str$1;
	cvta.global.u64 	%rd34, %rd33;
	mov.u64 	%rd35, __unnamed_3;
	cvta.global.u64 	%rd36, %rd35;
	{ // callseq 9, 0
	.param .b64 param0;
	st.param.b64 	[param0], %rd32;
	.param .b64 param1;
	st.param.b64 	[param1], %rd34;
	.param .b32 param2;
	st.param.b32 	[param2], 150;
	.param .b64 param3;
	st.param.b64 	[param3], %rd36;
	.param .b64 param4;
	st.param.b64 	[param4], 1;
	call.uni 
	__assertfail, 
	(
	param0, 
	param1, 
	param2, 
	param3, 
	param4
	);
	} // callseq 9
$L__BB2_15:
	cvta.to.global.u64 	%rd37, %rd3;
	mul.wide.s32 	%rd38, %r2, 328;
	add.s64 	%rd39, %rd37, %rd38;
	mul.wide.s32 	%rd40, %r3, 8;
	add.s64 	%rd41, %rd39, %rd40;
	ld.global.f64 	%fd1, [%rd41];
	mul.f64 	%fd2, %fd1, 0d3F847AE147AE147B;
	div.rn.f64 	%fd3, %fd2, 0d3FA999999999999A;
	ld.global.f64 	%fd4, [%rd41+-8];
	sub.f64 	%fd5, %fd1, %fd4;
	mul.f64 	%fd6, %fd3, %fd5;
	sub.f64 	%fd7, %fd1, %fd6;
	ld.global.f64 	%fd8, [%rd41+-328];
	sub.f64 	%fd9, %fd1, %fd8;
	mul.f64 	%fd10, %fd3, %fd9;
	sub.f64 	%fd11, %fd7, %fd10;
	cvta.to.global.u64 	%rd42, %rd5;
	add.s64 	%rd43, %rd42, %rd38;
	add.s64 	%rd44, %rd43, %rd40;
	ld.global.f64 	%fd12, [%rd44+8];
	ld.global.f64 	%fd13, [%rd44+-8];
	sub.f64 	%fd14, %fd12, %fd13;
	mul.f64 	%fd15, %fd14, 0d3FB9999999999999;
	sub.f64 	%fd16, %fd11, %fd15;
	ld.global.f64 	%fd17, [%rd41+8];
	add.f64 	%fd18, %fd1, %fd1;
	sub.f64 	%fd19, %fd17, %fd18;
	add.f64 	%fd20, %fd4, %fd19;
	fma.rn.f64 	%fd21, %fd20, 0d3FB47AE147AE147A, %fd16;
	ld.global.f64 	%fd22, [%rd41+328];
	sub.f64 	%fd23, %fd22, %fd18;
	add.f64 	%fd24, %fd8, %fd23;
	fma.rn.f64 	%fd25, %fd24, 0d3FB47AE147AE147A, %fd21;
	add.s64 	%rd45, %rd2, %rd38;
	add.s64 	%rd46, %rd45, %rd40;
	st.global.f64 	[%rd46], %fd25;
	cvta.to.global.u64 	%rd47, %rd4;
	add.s64 	%rd48, %rd47, %rd38;
	add.s64 	%rd49, %rd48, %rd40;
	ld.global.f64 	%fd26, [%rd49];
	mul.f64 	%fd27, %fd26, 0d3F847AE147AE147B;
	div.rn.f64 	%fd28, %fd27, 0d3FA999999999999A;
	ld.global.f64 	%fd29, [%rd49+-8];
	sub.f64 	%fd30, %fd26, %fd29;
	mul.f64 	%fd31, %fd28, %fd30;
	sub.f64 	%fd32, %fd26, %fd31;
	ld.global.f64 	%fd33, [%rd49+-328];
	sub.f64 	%fd34, %fd26, %fd33;
	mul.f64 	%fd35, %fd28, %fd34;
	sub.f64 	%fd36, %fd32, %fd35;
	ld.global.f64 	%fd37, [%rd44+328];
	ld.global.f64 	%fd38, [%rd44+-328];
	sub.f64 	%fd39, %fd37, %fd38;
	mul.f64 	%fd40, %fd39, 0d3FB9999999999999;
	sub.f64 	%fd41, %fd36, %fd40;
	ld.global.f64 	%fd42, [%rd49+8];
	add.f64 	%fd43, %fd26, %fd26;
	sub.f64 	%fd44, %fd42, %fd43;
	add.f64 	%fd45, %fd29, %fd44;
	fma.rn.f64 	%fd46, %fd45, 0d3FB47AE147AE147A, %fd41;
	ld.global.f64 	%fd47, [%rd49+328];
	sub.f64 	%fd48, %fd47, %fd43;
	add.f64 	%fd49, %fd33, %fd48;
	fma.rn.f64 	%fd50, %fd49, 0d3FB47AE147AE147A, %fd46;
	add.s64 	%rd50, %rd1, %rd38;
	add.s64 	%rd51, %rd50, %rd40;
	st.global.f64 	[%rd51], %fd50;
$L__BB2_16:
	ret;

}


// ===== COMPILED SASS (sm_100) =====

	.target	sm_100

	.elftype	@"ET_EXEC"


//--------------------- .note.nv.tkinfo           --------------------------
	.section	.note.nv.tkinfo,"",@"SHT_NOTE"
	.sectionflags	@"SHF_NOTE_NV_TKINFO"
	.tkinfo
        /*0018*/ 	.word	0x00000002
        /*0030*/ 	.string	""
        /*0030*/ 	.string	"ptxas"
        /*0030*/ 	.string	"Cuda compilation tools, release 13.0, V13.0.88"
        /*0030*/ 	.string	"Build cuda_13.0.r13.0/compiler.36424714_0"
        /*0030*/ 	.string	"-arch sm_100 -m 64 "



//--------------------- .note.nv.cuinfo           --------------------------
	.section	.note.nv.cuinfo,"",@"SHT_NOTE"
	.sectionflags	@"SHF_NOTE_NV_CUINFO"
        /*0018*/ 	.short	0x0002
        /*001a*/ 	.short	0x0064
        /*001c*/ 	.short	0x0082
	.zero		2


//--------------------- .nv.info                  --------------------------
	.section	.nv.info,"",@"SHT_CUDA_INFO"
	.align	4


	//----- nvinfo : EIATTR_REGCOUNT
	.align		4
        /*0000*/ 	.byte	0x04, 0x2f
        /*0002*/ 	.short	(.L_9 - .L_8)
	.align		4
.L_8:
        /*0004*/ 	.word	index@(_Z5step1PdS_S_)
        /*0008*/ 	.word	0x00000022


	//----- nvinfo : EIATTR_FRAME_SIZE
	.align		4
.L_9:
        /*000c*/ 	.byte	0x04, 0x11
        /*000e*/ 	.short	(.L_11 - .L_10)
	.align		4
.L_10:
        /*0010*/ 	.word	index@($__internal_2_$__cuda_sm20_div_rn_f64_full)
        /*0014*/ 	.word	0x00000000


	//----- nvinfo : EIATTR_FRAME_SIZE
	.align		4
.L_11:
        /*0018*/ 	.byte	0x04, 0x11
        /*001a*/ 	.short	(.L_13 - .L_12)
	.align		4
.L_12:
        /*001c*/ 	.word	index@(_Z5step1PdS_S_)
        /*0020*/ 	.word	0x00000000


	//----- nvinfo : EIATTR_REGCOUNT
	.align		4
.L_13:
        /*0024*/ 	.byte	0x04, 0x2f
        /*0026*/ 	.short	(.L_15 - .L_14)
	.align		4
.L_14:
        /*0028*/ 	.word	index@(_Z5step2PdS_S_)
        /*002c*/ 	.word	0x0000001a


	//----- nvinfo : EIATTR_FRAME_SIZE
	.align		4
.L_15:
        /*0030*/ 	.byte	0x04, 0x11
        /*0032*/ 	.short	(.L_17 - .L_16)
	.align		4
.L_16:
        /*0034*/ 	.word	index@($__internal_1_$__cuda_sm20_div_rn_f64_full)
        /*0038*/ 	.word	0x00000000


	//----- nvinfo : EIATTR_FRAME_SIZE
	.align		4
.L_17:
        /*003c*/ 	.byte	0x04, 0x11
        /*003e*/ 	.short	(.L_19 - .L_18)
	.align		4
.L_18:
        /*0040*/ 	.word	index@(_Z5step2PdS_S_)
        /*0044*/ 	.word	0x00000000


	//----- nvinfo : EIATTR_REGCOUNT
	.align		4
.L_19:
        /*0048*/ 	.byte	0x04, 0x2f
        /*004a*/ 	.short	(.L_21 - .L_20)
	.align		4
.L_20:
        /*004c*/ 	.word	index@(_Z5step3PdS_S_S_S_)
        /*0050*/ 	.word	0x00000020


	//----- nvinfo : EIATTR_FRAME_SIZE
	.align		4
.L_21:
        /*0054*/ 	.byte	0x04, 0x11
        /*0056*/ 	.short	(.L_23 - .L_22)
	.align		4
.L_22:
        /*0058*/ 	.word	index@($__internal_0_$__cuda_sm20_div_rn_f64_full)
        /*005c*/ 	.word	0x00000000


	//----- nvinfo : EIATTR_FRAME_SIZE
	.align		4
.L_23:
        /*0060*/ 	.byte	0x04, 0x11
        /*0062*/ 	.short	(.L_25 - .L_24)
	.align		4
.L_24:
        /*0064*/ 	.word	index@(_Z5step3PdS_S_S_S_)
        /*0068*/ 	.word	0x00000000


	//----- nvinfo : EIATTR_MIN_STACK_SIZE
	.align		4
.L_25:
        /*006c*/ 	.byte	0x04, 0x12
        /*006e*/ 	.short	(.L_27 - .L_26)
	.align		4
.L_26:
        /*0070*/ 	.word	index@(_Z5step3PdS_S_S_S_)
        /*0074*/ 	.word	0x00000000


	//----- nvinfo : EIATTR_MIN_STACK_SIZE
	.align		4
.L_27:
        /*0078*/ 	.byte	0x04, 0x12
        /*007a*/ 	.short	(.L_29 - .L_28)
	.align		4
.L_28:
        /*007c*/ 	.word	index@(_Z5step2PdS_S_)
        /*0080*/ 	.word	0x00000000


	//----- nvinfo : EIATTR_MIN_STACK_SIZE
	.align		4
.L_29:
        /*0084*/ 	.byte	0x04, 0x12
        /*0086*/ 	.short	(.L_31 - .L_30)
	.align		4
.L_30:
        /*0088*/ 	.word	index@(_Z5step1PdS_S_)
        /*008c*/ 	.word	0x00000000
.L_31:


//--------------------- .nv.compat                --------------------------
	.section	.nv.compat,"",@"SHT_CUDA_COMPAT_INFO"
	.align	4
        /*0000*/ 	.byte	0x02, 0x09, 0x00, 0x00, 0x02, 0x02, 0x01, 0x00, 0x02, 0x05, 0x05, 0x00, 0x03, 0x07, 0x01, 0x01
        /*0010*/ 	.byte	0x02, 0x03, 0x00, 0x00, 0x02, 0x06, 0x01, 0x00, 0x04, 0x0b, 0x08, 0x00, 0x01, 0x00, 0x00, 0x00
        /*0020*/ 	.byte	0x00, 0x00, 0x00, 0x00


//--------------------- .nv.info._Z5step3PdS_S_S_S_ --------------------------
	.section	.nv.info._Z5step3PdS_S_S_S_,"",@"SHT_CUDA_INFO"
	.sectionflags	@""
	.align	4


	//----- nvinfo : EIATTR_CUDA_API_VERSION
	.align		4
        /*0000*/ 	.byte	0x04, 0x37
        /*0002*/ 	.short	(.L_33 - .L_32)
.L_32:
        /*0004*/ 	.word	0x00000082


	//----- nvinfo : EIATTR_KPARAM_INFO
	.align		4
.L_33:
        /*0008*/ 	.byte	0x04, 0x17
        /*000a*/ 	.short	(.L_35 - .L_34)
.L_34:
        /*000c*/ 	.word	0x00000000
        /*0010*/ 	.short	0x0004
        /*0012*/ 	.short	0x0020
        /*0014*/ 	.byte	0x00, 0xf5, 0x21, 0x00


	//----- nvinfo : EIATTR_KPARAM_INFO
	.align		4
.L_35:
        /*0018*/ 	.byte	0x04, 0x17
        /*001a*/ 	.short	(.L_37 - .L_36)
.L_36:
        /*001c*/ 	.word	0x00000000
        /*0020*/ 	.short	0x0003
        /*0022*/ 	.short	0x0018
        /*0024*/ 	.byte	0x00, 0xf5, 0x21, 0x00


	//----- nvinfo : EIATTR_KPARAM_INFO
	.align		4
.L_37:
        /*0028*/ 	.byte	0x04, 0x17
        /*002a*/ 	.short	(.L_39 - .L_38)
.L_38:
        /*002c*/ 	.word	0x00000000
        /*0030*/ 	.short	0x0002
        /*0032*/ 	.short	0x0010
        /*0034*/ 	.byte	0x00, 0xf5, 0x21, 0x00


	//----- nvinfo : EIATTR_KPARAM_INFO
	.align		4
.L_39:
        /*0038*/ 	.byte	0x04, 0x17
        /*003a*/ 	.short	(.L_41 - .L_40)
.L_40:
        /*003c*/ 	.word	0x00000000
        /*0040*/ 	.short	0x0001
        /*0042*/ 	.short	0x0008
        /*0044*/ 	.byte	0x00, 0xf5, 0x21, 0x00


	//----- nvinfo : EIATTR_KPARAM_INFO
	.align		4
.L_41:
        /*0048*/ 	.byte	0x04, 0x17
        /*004a*/ 	.short	(.L_43 - .L_42)
.L_42:
        /*004c*/ 	.word	0x00000000
        /*0050*/ 	.short	0x0000
        /*0052*/ 	.short	0x0000
        /*0054*/ 	.byte	0x00, 0xf5, 0x21, 0x00


	//----- nvinfo : EIATTR_SPARSE_MMA_MASK
	.align		4
.L_43:
        /*0058*/ 	.byte	0x03, 0x50
        /*005a*/ 	.short	0x0000


	//----- nvinfo : EIATTR_MAXREG_COUNT
	.align		4
        /*005c*/ 	.byte	0x03, 0x1b
        /*005e*/ 	.short	0x00ff


	//----- nvinfo : EIATTR_EXTERNS
	.align		4
        /*0060*/ 	.byte	0x04, 0x0f
        /*0062*/ 	.short	(.L_45 - .L_44)


	//   ....[0]....
	.align		4
.L_44:
        /*0064*/ 	.word	index@(__assertfail)


	//----- nvinfo : EIATTR_MERCURY_ISA_VERSION
	.align		4
.L_45:
        /*0068*/ 	.byte	0x03, 0x5f
        /*006a*/ 	.short	0x0101


	//----- nvinfo : EIATTR_VRC_CTA_INIT_COUNT
	.align		4
        /*006c*/ 	.byte	0x02, 0x4a
	.zero		1
	.zero		1


	//----- nvinfo : EIATTR_SYSCALL_OFFSETS
	.align		4
        /*0070*/ 	.byte	0x04, 0x46
        /*0072*/ 	.short	(.L_47 - .L_46)


	//   ....[0]....
.L_46:
        /*0074*/ 	.word	0x000001d0


	//   ....[1]....
        /*0078*/ 	.word	0x00000310


	//   ....[2]....
        /*007c*/ 	.word	0x00000690


	//   ....[3]....
        /*0080*/ 	.word	0x000007e0


	//----- nvinfo : EIATTR_EXIT_INSTR_OFFSETS
	.align		4
.L_47:
        /*0084*/ 	.byte	0x04, 0x1c
        /*0086*/ 	.short	(.L_49 - .L_48)


	//   ....[0]....
.L_48:
        /*0088*/ 	.word	0x00000080


	//   ....[1]....
        /*008c*/ 	.word	0x00000450


	//   ....[2]....
        /*0090*/ 	.word	0x00000550


	//   ....[3]....
        /*0094*/ 	.word	0x00001070


	//----- nvinfo : EIATTR_CRS_STACK_SIZE
	.align		4
.L_49:
        /*0098*/ 	.byte	0x04, 0x1e
        /*009a*/ 	.short	(.L_51 - .L_50)
.L_50:
        /*009c*/ 	.word	0x00000000


	//----- nvinfo : EIATTR_CBANK_PARAM_SIZE
	.align		4
.L_51:
        /*00a0*/ 	.byte	0x03, 0x19
        /*00a2*/ 	.short	0x0028


	//----- nvinfo : EIATTR_PARAM_CBANK
	.align		4
        /*00a4*/ 	.byte	0x04, 0x0a
        /*00a6*/ 	.short	(.L_53 - .L_52)
	.align		4
.L_52:
        /*00a8*/ 	.word	index@(.nv.constant0._Z5step3PdS_S_S_S_)
        /*00ac*/ 	.short	0x0380
        /*00ae*/ 	.short	0x0028


	//----- nvinfo : EIATTR_SW_WAR
	.align		4
.L_53:
        /*00b0*/ 	.byte	0x04, 0x36
        /*00b2*/ 	.short	(.L_55 - .L_54)
.L_54:
        /*00b4*/ 	.word	0x00000008
.L_55:


//--------------------- .nv.info._Z5step2PdS_S_   --------------------------
	.section	.nv.info._Z5step2PdS_S_,"",@"SHT_CUDA_INFO"
	.sectionflags	@""
	.align	4


	//----- nvinfo : EIATTR_CUDA_API_VERSION
	.align		4
        /*0000*/ 	.byte	0x04, 0x37
        /*0002*/ 	.short	(.L_57 - .L_56)
.L_56:
        /*0004*/ 	.word	0x00000082


	//----- nvinfo : EIATTR_KPARAM_INFO
	.align		4
.L_57:
        /*0008*/ 	.byte	0x04, 0x17
        /*000a*/ 	.short	(.L_59 - .L_58)
.L_58:
        /*000c*/ 	.word	0x00000000
        /*0010*/ 	.short	0x0002
        /*0012*/ 	.short	0x0010
        /*0014*/ 	.byte	0x00, 0xf5, 0x21, 0x00


	//----- nvinfo : EIATTR_KPARAM_INFO
	.align		4
.L_59:
        /*0018*/ 	.byte	0x04, 0x17
        /*001a*/ 	.short	(.L_61 - .L_60)
.L_60:
        /*001c*/ 	.word	0x00000000
        /*0020*/ 	.short	0x0001
        /*0022*/ 	.short	0x0008
        /*0024*/ 	.byte	0x00, 0xf5, 0x21, 0x00


	//----- nvinfo : EIATTR_KPARAM_INFO
	.align		4
.L_61:
        /*0028*/ 	.byte	0x04, 0x17
        /*002a*/ 	.short	(.L_63 - .L_62)
.L_62:
        /*002c*/ 	.word	0x00000000
        /*0030*/ 	.short	0x0000
        /*0032*/ 	.short	0x0000
        /*0034*/ 	.byte	0x00, 0xf5, 0x21, 0x00


	//----- nvinfo : EIATTR_SPARSE_MMA_MASK
	.align		4
.L_63:
        /*0038*/ 	.byte	0x03, 0x50
        /*003a*/ 	.short	0x0000


	//----- nvinfo : EIATTR_MAXREG_COUNT
	.align		4
        /*003c*/ 	.byte	0x03, 0x1b
        /*003e*/ 	.short	0x00ff


	//----- nvinfo : EIATTR_EXTERNS
	.align		4
        /*0040*/ 	.byte	0x04, 0x0f
        /*0042*/ 	.short	(.L_65 - .L_64)


	//   ....[0]....
	.align		4
.L_64:
        /*0044*/ 	.word	index@(__assertfail)


	//----- nvinfo : EIATTR_MERCURY_ISA_VERSION
	.align		4
.L_65:
        /*0048*/ 	.byte	0x03, 0x5f
        /*004a*/ 	.short	0x0101


	//----- nvinfo : EIATTR_VRC_CTA_INIT_COUNT
	.align		4
        /*004c*/ 	.byte	0x02, 0x4a
	.zero		1
	.zero		1


	//----- nvinfo : EIATTR_SYSCALL_OFFSETS
	.align		4
        /*0050*/ 	.byte	0x04, 0x46
        /*0052*/ 	.short	(.L_67 - .L_66)


	//   ....[0]....
.L_66:
        /*0054*/ 	.word	0x000001d0


	//   ....[1]....
        /*0058*/ 	.word	0x00000310


	//   ....[2]....
        /*005c*/ 	.word	0x00000580


	//   ....[3]....
        /*0060*/ 	.word	0x000006d0


	//----- nvinfo : EIATTR_EXIT_INSTR_OFFSETS
	.align		4
.L_67:
        /*0064*/ 	.byte	0x04, 0x1c
        /*0066*/ 	.short	(.L_69 - .L_68)


	//   ....[0]....
.L_68:
        /*0068*/ 	.word	0x00000080


	//   ....[1]....
        /*006c*/ 	.word	0x00000440


	//   ....[2]....
        /*0070*/ 	.word	0x00000a50


	//----- nvinfo : EIATTR_CRS_STACK_SIZE
	.align		4
.L_69:
        /*0074*/ 	.byte	0x04, 0x1e
        /*0076*/ 	.short	(.L_71 - .L_70)
.L_70:
        /*0078*/ 	.word	0x00000000


	//----- nvinfo : EIATTR_CBANK_PARAM_SIZE
	.align		4
.L_71:
        /*007c*/ 	.byte	0x03, 0x19
        /*007e*/ 	.short	0x0018


	//----- nvinfo : EIATTR_PARAM_CBANK
	.align		4
        /*0080*/ 	.byte	0x04, 0x0a
        /*0082*/ 	.short	(.L_73 - .L_72)
	.align		4
.L_72:
        /*0084*/ 	.word	index@(.nv.constant0._Z5step2PdS_S_)
        /*0088*/ 	.short	0x0380
        /*008a*/ 	.short	0x0018


	//----- nvinfo : EIATTR_SW_WAR
	.align		4
.L_73:
        /*008c*/ 	.byte	0x04, 0x36
        /*008e*/ 	.short	(.L_75 - .L_74)
.L_74:
        /*0090*/ 	.word	0x00000008
.L_75:


//--------------------- .nv.info._Z5step1PdS_S_   --------------------------
	.section	.nv.info._Z5step1PdS_S_,"",@"SHT_CUDA_INFO"
	.sectionflags	@""
	.align	4


	//----- nvinfo : EIATTR_CUDA_API_VERSION
	.align		4
        /*0000*/ 	.byte	0x04, 0x37
        /*0002*/ 	.short	(.L_77 - .L_76)
.L_76:
        /*0004*/ 	.word	0x00000082


	//----- nvinfo : EIATTR_KPARAM_INFO
	.align		4
.L_77:
        /*0008*/ 	.byte	0x04, 0x17
        /*000a*/ 	.short	(.L_79 - .L_78)
.L_78:
        /*000c*/ 	.word	0x00000000
        /*0010*/ 	.short	0x0002
        /*0012*/ 	.short	0x0010
        /*0014*/ 	.byte	0x00, 0xf5, 0x21, 0x00


	//----- nvinfo : EIATTR_KPARAM_INFO
	.align		4
.L_79:
        /*0018*/ 	.byte	0x04, 0x17
        /*001a*/ 	.short	(.L_81 - .L_80)
.L_80:
        /*001c*/ 	.word	0x00000000
        /*0020*/ 	.short	0x0001
        /*0022*/ 	.short	0x0008
        /*0024*/ 	.byte	0x00, 0xf5, 0x21, 0x00


	//----- nvinfo : EIATTR_KPARAM_INFO
	.align		4
.L_81:
        /*0028*/ 	.byte	0x04, 0x17
        /*002a*/ 	.short	(.L_83 - .L_82)
.L_82:
        /*002c*/ 	.word	0x00000000
        /*0030*/ 	.short	0x0000
        /*0032*/ 	.short	0x0000
        /*0034*/ 	.byte	0x00, 0xf5, 0x21, 0x00


	//----- nvinfo : EIATTR_SPARSE_MMA_MASK
	.align		4
.L_83:
        /*0038*/ 	.byte	0x03, 0x50
        /*003a*/ 	.short	0x0000


	//----- nvinfo : EIATTR_MAXREG_COUNT
	.align		4
        /*003c*/ 	.byte	0x03, 0x1b
        /*003e*/ 	.short	0x00ff


	//----- nvinfo : EIATTR_EXTERNS
	.align		4
        /*0040*/ 	.byte	0x04, 0x0f
        /*0042*/ 	.short	(.L_85 - .L_84)


	//   ....[0]....
	.align		4
.L_84:
        /*0044*/ 	.word	index@(__assertfail)


	//----- nvinfo : EIATTR_MERCURY_ISA_VERSION
	.align		4
.L_85:
        /*0048*/ 	.byte	0x03, 0x5f
        /*004a*/ 	.short	0x0101


	//----- nvinfo : EIATTR_VRC_CTA_INIT_COUNT
	.align		4
        /*004c*/ 	.byte	0x02, 0x4a
	.zero		1
	.zero		1


	//----- nvinfo : EIATTR_SYSCALL_OFFSETS
	.align		4
        /*0050*/ 	.byte	0x04, 0x46
        /*0052*/ 	.short	(.L_87 - .L_86)


	//   ....[0]....
.L_86:
        /*0054*/ 	.word	0x000001e0


	//   ....[1]....
        /*0058*/ 	.word	0x00000330


	//----- nvinfo : EIATTR_EXIT_INSTR_OFFSETS
	.align		4
.L_87:
        /*005c*/ 	.byte	0x04, 0x1c
        /*005e*/ 	.short	(.L_89 - .L_88)


	//   ....[0]....
.L_88:
        /*0060*/ 	.word	0x00000090


	//   ....[1]....
        /*0064*/ 	.word	0x00000c40


	//----- nvinfo : EIATTR_CRS_STACK_SIZE
	.align		4
.L_89:
        /*0068*/ 	.byte	0x04, 0x1e
        /*006a*/ 	.short	(.L_91 - .L_90)
.L_90:
        /*006c*/ 	.word	0x00000000


	//----- nvinfo : EIATTR_CBANK_PARAM_SIZE
	.align		4
.L_91:
        /*0070*/ 	.byte	0x03, 0x19
        /*0072*/ 	.short	0x0018


	//----- nvinfo : EIATTR_PARAM_CBANK
	.align		4
        /*0074*/ 	.byte	0x04, 0x0a
        /*0076*/ 	.short	(.L_93 - .L_92)
	.align		4
.L_92:
        /*0078*/ 	.word	index@(.nv.constant0._Z5step1PdS_S_)
        /*007c*/ 	.short	0x0380
        /*007e*/ 	.short	0x0018


	//----- nvinfo : EIATTR_SW_WAR
	.align		4
.L_93:
        /*0080*/ 	.byte	0x04, 0x36
        /*0082*/ 	.short	(.L_95 - .L_94)
.L_94:
        /*0084*/ 	.word	0x00000008
.L_95:


//--------------------- .nv.callgraph             --------------------------
	.section	.nv.callgraph,"",@"SHT_CUDA_CALLGRAPH"
	.align	4
	.sectionentsize	8
	.align		4
        /*0000*/ 	.word	0x00000000
	.align		4
        /*0004*/ 	.word	0xffffffff
	.align		4
        /*0008*/ 	.word	index@(_Z5step3PdS_S_S_S_)
	.align		4
        /*000c*/ 	.word	index@(__assertfail)
	.align		4
        /*0010*/ 	.word	index@(_Z5step2PdS_S_)
	.align		4
        /*0014*/ 	.word	index@(__assertfail)
	.align		4
        /*0018*/ 	.word	index@(_Z5step1PdS_S_)
	.align		4
        /*001c*/ 	.word	index@(__assertfail)
	.align		4
        /*0020*/ 	.word	0x00000000
	.align		4
        /*0024*/ 	.word	0xfffffffe
	.align		4
        /*0028*/ 	.word	0x00000000
	.align		4
        /*002c*/ 	.word	0xfffffffd
	.align		4
        /*0030*/ 	.word	0x00000000
	.align		4
        /*0034*/ 	.word	0xfffffffc


//--------------------- .nv.constant4             --------------------------
	.section	.nv.constant4,"a",@progbits
	.align	8
	.align		8
.nv.constant4:
        /*0000*/ 	.dword	__assertfail
	.align		8
        /*0008*/ 	.dword	__unnamed_1
	.align		8
        /*0010*/ 	.dword	__unnamed_2
	.align		8
        /*0018*/ 	.dword	__unnamed_3
	.align		8
        /*0020*/ 	.dword	$str
	.align		8
        /*0028*/ 	.dword	$str$1
	.align		8
        /*0030*/ 	.dword	$str$2
	.align		8
        /*0038*/ 	.dword	$str$3
	.align		8
        /*0040*/ 	.dword	$str$4


//--------------------- .text._Z5step3PdS_S_S_S_  --------------------------
	.section	.text._Z5step3PdS_S_S_S_,"ax",@progbits
	.align	128
        .global         _Z5step3PdS_S_S_S_
        .type           _Z5step3PdS_S_S_S_,@function
        .size           _Z5step3PdS_S_S_S_,(.L_x_55 - _Z5step3PdS_S_S_S_)
        .other          _Z5step3PdS_S_S_S_,@"STO_CUDA_ENTRY STV_DEFAULT"
_Z5step3PdS_S_S_S_:
.text._Z5step3PdS_S_S_S_:
[----:B------:R-:W0:Y:S01]  /*0000*/  LDC R1, c[0x0][0x37c] ;  /* 0x0000df00ff017b82 */ /* 0x000e220000000800 */
[----:B------:R-:W1:Y:S07]  /*0010*/  S2R R0, SR_TID.X ;  /* 0x0000000000007919 */ /* 0x000e6e0000002100 */
[----:B------:R-:W1:Y:S08]  /*0020*/  S2UR UR4, SR_CTAID.X ;  /* 0x00000000000479c3 */ /* 0x000e700000002500 */
[----:B------:R-:W1:Y:S02]  /*0030*/  LDC R19, c[0x0][0x360] ;  /* 0x0000d800ff137b82 */ /* 0x000e640000000800 */
[----:B-1----:R-:W-:-:S04]  /*0040*/  IMAD R19, R19, UR4, R0 ;  /* 0x0000000413137c24 */ /* 0x002fc8000f8e0200 */
[C---:B------:R-:W-:Y:S01]  /*0050*/  IMAD.HI R18, R19.reuse, 0x63e7063f, RZ ;  /* 0x63e7063f13127827 */ /* 0x040fe200078e02ff */
[----:B------:R-:W-:-:S04]  /*0060*/  ISETP.GT.AND P0, PT, R19, 0x690, PT ;  /* 0x000006901300780c */ /* 0x000fc80003f04270 */
[----:B------:R-:W-:-:S09]  /*0070*/  SHF.R.U32.HI R3, RZ, 0x1f, R18 ;  /* 0x0000001fff037819 */ /* 0x000fd20000011612 */
[----:B0-----:R-:W-:Y:S05]  /*0080*/  @P0 EXIT ;  /* 0x000000000000094d */ /* 0x001fea0003800000 */
[----:B------:R-:W-:Y:S01]  /*0090*/  ISETP.GT.AND P0, PT, R19, -0x29, PT ;  /* 0xffffffd71300780c */ /* 0x000fe20003f04270 */
[----:B------:R-:W-:Y:S01]  /*00a0*/  BSSY.RECONVERGENT B6, `(.L_x_0) ;  /* 0x0000014000067945 */ /* 0x000fe20003800200 */
[----:B------:R-:W-:-:S05]  /*00b0*/  LEA.HI.SX32 R18, R18, R3, 0x1c ;  /* 0x0000000312127211 */ /* 0x000fca00078fe2ff */
[----:B------:R-:W-:-:S06]  /*00c0*/  IMAD R2, R18, -0x29, R19 ;  /* 0xffffffd712027824 */ /* 0x000fcc00078e0213 */
[----:B------:R-:W-:Y:S05]  /*00d0*/  @P0 BRA `(.L_x_1) ;  /* 0x0000000000400947 */ /* 0x000fea0003800000 */
[----:B------:R-:W-:Y:S01]  /*00e0*/  MOV R14, 0x0 ;  /* 0x00000000000e7802 */ /* 0x000fe20000000f00 */
[----:B------:R-:W0:Y:S01]  /*00f0*/  LDCU.64 UR4, c[0x4][0x38] ;  /* 0x01000700ff0477ac */ /* 0x000e220008000a00 */
[----:B------:R-:W-:Y:S02]  /*0100*/  IMAD.MOV.U32 R8, RZ, RZ, 0x8a ;  /* 0x0000008aff087424 */ /* 0x000fe400078e00ff */
[----:B------:R-:W-:Y:S01]  /*0110*/  IMAD.MOV.U32 R12, RZ, RZ, 0x1 ;  /* 0x00000001ff0c7424 */ /* 0x000fe200078e00ff */
[----:B------:R-:W1:Y:S01]  /*0120*/  LDCU.64 UR6, c[0x4][0x28] ;  /* 0x01000500ff0677ac */ /* 0x000e620008000a00 */
[----:B------:R-:W2:Y:S01]  /*0130*/  LDC.64 R14, c[0x4][R14] ;  /* 0x010000000e0e7b82 */ /* 0x000ea20000000a00 */
[----:B------:R-:W-:Y:S01]  /*0140*/  IMAD.MOV.U32 R13, RZ, RZ, RZ ;  /* 0x000000ffff0d7224 */ /* 0x000fe200078e00ff */
[----:B------:R-:W3:Y:S01]  /*0150*/  LDCU.64 UR8, c[0x4][0x18] ;  /* 0x01000300ff0877ac */ /* 0x000ee20008000a00 */
[----:B0-----:R-:W-:Y:S02]  /*0160*/  IMAD.U32 R4, RZ, RZ, UR4 ;  /* 0x00000004ff047e24 */ /* 0x001fe4000f8e00ff */
[----:B------:R-:W-:-:S02]  /*0170*/  IMAD.U32 R5, RZ, RZ, UR5 ;  /* 0x00000005ff057e24 */ /* 0x000fc4000f8e00ff */
[----:B-1----:R-:W-:Y:S02]  /*0180*/  IMAD.U32 R6, RZ, RZ, UR6 ;  /* 0x00000006ff067e24 */ /* 0x002fe4000f8e00ff */
[----:B------:R-:W-:Y:S02]  /*0190*/  IMAD.U32 R7, RZ, RZ, UR7 ;  /* 0x00000007ff077e24 */ /* 0x000fe4000f8e00ff */
[----:B---3--:R-:W-:Y:S02]  /*01a0*/  IMAD.U32 R10, RZ, RZ, UR8 ;  /* 0x00000008ff0a7e24 */ /* 0x008fe4000f8e00ff */
[----:B------:R-:W-:-:S07]  /*01b0*/  IMAD.U32 R11, RZ, RZ, UR9 ;  /* 0x00000009ff0b7e24 */ /* 0x000fce000f8e00ff */
[----:B------:R-:W-:-:S07]  /*01c0*/  LEPC R20, `(.L_x_1) ;  /* 0x000000001014794e */ /* 0x000fce0000000000 */
[----:B--2---:R-:W-:Y:S05]  /*01d0*/  CALL.ABS.NOINC R14 ;  /* 0x000000000e007343 */ /* 0x004fea0003c00000 */
.L_x_1:
[----:B------:R-:W-:Y:S05]  /*01e0*/  BSYNC.RECONVERGENT B6 ;  /* 0x0000000000067941 */ /* 0x000fea0003800200 */
.L_x_0:
[----:B------:R-:W-:Y:S01]  /*01f0*/  ISETP.GT.AND P0, PT, R2, -0x1, PT ;  /* 0xffffffff0200780c */ /* 0x000fe20003f04270 */
[----:B------:R-:W-:-:S12]  /*0200*/  BSSY.RECONVERGENT B6, `(.L_x_2) ;  /* 0x0000012000067945 */ /* 0x000fd80003800200 */
        /* <DEDUP_REMOVED lines=17> */
.L_x_3:
[----:B------:R-:W-:Y:S05]  /*0320*/  BSYNC.RECONVERGENT B6 ;  /* 0x0000000000067941 */ /* 0x000fea0003800200 */
.L_x_2:
[----:B------:R-:W0:Y:S01]  /*0330*/  LDC.64 R16, c[0x0][0x358] ;  /* 0x0000d600ff107b82 */ /* 0x000e220000000a00 */
[----:B------:R-:W-:Y:S01]  /*0340*/  ISETP.NE.AND P1, PT, R18, RZ, PT ;  /* 0x000000ff1200720c */ /* 0x000fe20003f25270 */
[----:B------:R-:W-:Y:S01]  /*0350*/  BSSY.RECONVERGENT B0, `(.L_x_4) ;  /* 0x0000012000007945 */ /* 0x000fe20003800200 */
[----:B------:R-:W-:-:S11]  /*0360*/  PLOP3.LUT P0, PT, PT, PT, PT, 0x80, 0x8 ;  /* 0x000000000008781c */ /* 0x000fd60003f0f070 */
[----:B------:R-:W-:Y:S05]  /*0370*/  @!P1 BRA `(.L_x_5) ;  /* 0x00000000003c9947 */ /* 0x000fea0003800000 */
[----:B------:R-:W1:Y:S01]  /*0380*/  LDC.64 R4, c[0x0][0x380] ;  /* 0x0000e000ff047b82 */ /* 0x000e620000000a00 */
[----:B------:R-:W-:-:S07]  /*0390*/  ISETP.NE.AND P0, PT, R18, 0x28, PT ;  /* 0x000000281200780c */ /* 0x000fce0003f05270 */
[----:B------:R-:W2:Y:S06]  /*03a0*/  LDC.64 R6, c[0x0][0x388] ;  /* 0x0000e200ff067b82 */ /* 0x000eac0000000a00 */
[C---:B0-----:R-:W-:Y:S01]  /*03b0*/  @!P0 R2UR UR4, R16.reuse ;  /* 0x00000000100482ca */ /* 0x041fe200000e0000 */
[----:B------:R-:W-:Y:S01]  /*03c0*/  @!P0 IMAD.MOV.U32 R8, RZ, RZ, 0x0 ;  /* 0x00000000ff088424 */ /* 0x000fe200078e00ff */
[----:B------:R-:W-:Y:S02]  /*03d0*/  @!P0 R2UR UR5, R17 ;  /* 0x00000000110582ca */ /* 0x000fe400000e0000 */
[----:B------:R-:W-:-:S02]  /*03e0*/  @!P0 R2UR UR6, R16 ;  /* 0x00000000100682ca */ /* 0x000fc400000e0000 */
[----:B------:R-:W-:Y:S02]  /*03f0*/  @!P0 R2UR UR7, R17 ;  /* 0x00000000110782ca */ /* 0x000fe400000e0000 */
[----:B------:R-:W-:Y:S01]  /*0400*/  @!P0 MOV R9, 0x3ff00000 ;  /* 0x3ff0000000098802 */ /* 0x000fe20000000f00 */
[----:B-1----:R-:W-:-:S06]  /*0410*/  @!P0 IMAD.WIDE R4, R2, 0x8, R4 ;  /* 0x0000000802048825 */ /* 0x002fcc00078e0204 */
[----:B------:R0:W-:Y:S01]  /*0420*/  @!P0 STG.E.64 desc[UR4][R4.64+0x3340], R8 ;  /* 0x0033400804008986 */ /* 0x0001e2000c101b04 */
[----:B--2---:R-:W-:-:S05]  /*0430*/  @!P0 IMAD.WIDE R6, R2, 0x8, R6 ;  /* 0x0000000802068825 */ /* 0x004fca00078e0206 */
[----:B------:R0:W-:Y:S01]  /*0440*/  @!P0 STG.E.64 desc[UR6][R6.64+0x3340], RZ ;  /* 0x003340ff06008986 */ /* 0x0001e2000c101b06 */
[----:B------:R-:W-:Y:S05]  /*0450*/  @!P0 EXIT ;  /* 0x000000000000894d */ /* 0x000fea0003800000 */
[----:B------:R-:W-:-:S13]  /*0460*/  ISETP.EQ.AND P0, PT, R2, RZ, PT ;  /* 0x000000ff0200720c */ /* 0x000fda0003f02270 */
.L_x_5:
[----:B------:R-:W-:Y:S05]  /*0470*/  BSYNC.RECONVERGENT B0 ;  /* 0x0000000000007941 */ /* 0x000fea0003800200 */
.L_x_4:
[----:B0-----:R-:W0:Y:S01]  /*0480*/  LDC.64 R4, c[0x0][0x380] ;  /* 0x0000e000ff047b82 */ /* 0x001e220000000a00 */
[----:B------:R-:W-:-:S07]  /*0490*/  ISETP.NE.AND P0, PT, R2, 0x28, !P0 ;  /* 0x000000280200780c */ /* 0x000fce0004705270 */
[----:B------:R-:W1:Y:S06]  /*04a0*/  LDC.64 R6, c[0x0][0x388] ;  /* 0x0000e200ff067b82 */ /* 0x000e6c0000000a00 */
[C---:B------:R-:W-:Y:S02]  /*04b0*/  @!P0 R2UR UR4, R16.reuse ;  /* 0x00000000100482ca */ /* 0x040fe400000e0000 */
[----:B------:R-:W-:Y:S02]  /*04c0*/  @!P0 R2UR UR5, R17 ;  /* 0x00000000110582ca */ /* 0x000fe400000e0000 */
[----:B------:R-:W-:-:S02]  /*04d0*/  @!P0 R2UR UR6, R16 ;  /* 0x00000000100682ca */ /* 0x000fc400000e0000 */
[----:B------:R-:W-:Y:S01]  /*04e0*/  @!P0 R2UR UR7, R17 ;  /* 0x00000000110782ca */ /* 0x000fe200000e0000 */
[----:B0-----:R-:W-:-:S04]  /*04f0*/  @!P0 IMAD.WIDE R4, R18, 0x148, R4 ;  /* 0x0000014812048825 */ /* 0x001fc800078e0204 */
[----:B------:R-:W-:-:S04]  /*0500*/  @!P0 IMAD.WIDE R4, R2, 0x8, R4 ;  /* 0x0000000802048825 */ /* 0x000fc800078e0204 */
[----:B-1----:R-:W-:Y:S01]  /*0510*/  @!P0 IMAD.WIDE R6, R18, 0x148, R6 ;  /* 0x0000014812068825 */ /* 0x002fe200078e0206 */
[----:B------:R0:W-:Y:S03]  /*0520*/  @!P0 STG.E.64 desc[UR4][R4.64], RZ ;  /* 0x000000ff04008986 */ /* 0x0001e6000c101b04 */
[----:B------:R-:W-:-:S05]  /*0530*/  @!P0 IMAD.WIDE R6, R2, 0x8, R6 ;  /* 0x0000000802068825 */ /* 0x000fca00078e0206 */
[----:B------:R0:W-:Y:S01]  /*0540*/  @!P0 STG.E.64 desc[UR6][R6.64], RZ ;  /* 0x000000ff06008986 */ /* 0x0001e2000c101b06 */
[----:B------:R-:W-:Y:S05]  /*0550*/  @!P0 EXIT ;  /* 0x000000000000894d */ /* 0x000fea0003800000 */
[----:B------:R-:W-:Y:S01]  /*0560*/  VIADD R19, R19, 0xffffffd7 ;  /* 0xffffffd713137836 */ /* 0x000fe20000000000 */
[----:B------:R-:W-:Y:S04]  /*0570*/  BSSY.RECONVERGENT B6, `(.L_x_6) ;  /* 0x0000013000067945 */ /* 0x000fe80003800200 */
[----:B------:R-:W-:-:S13]  /*0580*/  ISETP.GE.U32.AND P0, PT, R19, 0x63f, PT ;  /* 0x0000063f1300780c */ /* 0x000fda0003f06070 */
[----:B------:R-:W-:Y:S05]  /*0590*/  @!P0 BRA `(.L_x_7) ;  /* 0x0000000000408947 */ /* 0x000fea0003800000 */
        /* <DEDUP_REMOVED lines=16> */
.L_x_7:
[----:B------:R-:W-:Y:S05]  /*06a0*/  BSYNC.RECONVERGENT B6 ;  /* 0x0000000000067941 */ /* 0x000fea0003800200 */
.L_x_6:
        /* <DEDUP_REMOVED lines=14> */
[----:B-1----:R-:W-:Y:S01]  /*0790*/  IMAD.U32 R6, RZ, RZ, UR6 ;  /* 0x00000006ff067e24 */ /* 0x002fe2000f8e00ff */
[----:B------:R-:W-:Y:S01]  /*07a0*/  MOV R7, UR7 ;  /* 0x0000000700077c02 */ /* 0x000fe20008000f00 */
[----:B---3--:R-:W-:Y:S02]  /*07b0*/  IMAD.U32 R10, RZ, RZ, UR8 ;  /* 0x00000008ff0a7e24 */ /* 0x008fe4000f8e00ff */
[----:B------:R-:W-:-:S07]  /*07c0*/  IMAD.U32 R11, RZ, RZ, UR9 ;  /* 0x00000009ff0b7e24 */ /* 0x000fce000f8e00ff */
[----:B------:R-:W-:-:S07]  /*07d0*/  LEPC R20, `(.L_x_9) ;  /* 0x000000001014794e */ /* 0x000fce0000000000 */
[----:B--2---:R-:W-:Y:S05]  /*07e0*/  CALL.ABS.NOINC R14 ;  /* 0x000000000e007343 */ /* 0x004fea0003c00000 */
.L_x_9:
[----:B------:R-:W-:Y:S05]  /*07f0*/  BSYNC.RECONVERGENT B6 ;  /* 0x0000000000067941 */ /* 0x000fea0003800200 */
.L_x_8:
[----:B------:R-:W1:Y:S01]  /*0800*/  LDC.64 R12, c[0x0][0x390] ;  /* 0x0000e400ff0c7b82 */ /* 0x000e620000000a00 */
[----:B------:R-:W-:Y:S02]  /*0810*/  R2UR UR4, R16 ;  /* 0x00000000100472ca */ /* 0x000fe400000e0000 */
[----:B------:R-:W-:Y:S01]  /*0820*/  R2UR UR5, R17 ;  /* 0x00000000110572ca */ /* 0x000fe200000e0000 */
[----:B-1----:R-:W-:-:S04]  /*0830*/  IMAD.WIDE R12, R18, 0x148, R12 ;  /* 0x00000148120c7825 */ /* 0x002fc800078e020c */
[----:B------:R-:W-:-:S08]  /*0840*/  IMAD.WIDE R12, R2, 0x8, R12 ;  /* 0x00000008020c7825 */ /* 0x000fd000078e020c */
[----:B------:R-:W2:Y:S01]  /*0850*/  LDG.E.64 R10, desc[UR4][R12.64] ;  /* 0x000000040c0a7981 */ /* 0x000ea2000c1e1b00 */
[----:B0-----:R-:W0:Y:S01]  /*0860*/  MUFU.RCP64H R5, 0.049999982118606567383 ;  /* 0x3fa9999900057908 */ /* 0x001e220000001800 */
[----:B------:R-:W-:Y:S01]  /*0870*/  IMAD.MOV.U32 R14, RZ, RZ, -0x66666666 ;  /* 0x9999999aff0e7424 */ /* 0x000fe200078e00ff */
[----:B------:R-:W-:Y:S01]  /*0880*/  UMOV UR4, 0x47ae147b ;  /* 0x47ae147b00047882 */ /* 0x000fe20000000000 */
[----:B------:R-:W-:Y:S01]  /*0890*/  IMAD.MOV.U32 R15, RZ, RZ, 0x3fa99999 ;  /* 0x3fa99999ff0f7424 */ /* 0x000fe200078e00ff */
[----:B------:R-:W-:Y:S01]  /*08a0*/  UMOV UR5, 0x3f847ae1 ;  /* 0x3f847ae100057882 */ /* 0x000fe20000000000 */
[----:B------:R-:W-:Y:S01]  /*08b0*/  IMAD.MOV.U32 R4, RZ, RZ, 0x1 ;  /* 0x00000001ff047424 */ /* 0x000fe200078e00ff */
[----:B------:R-:W-:Y:S05]  /*08c0*/  BSSY.RECONVERGENT B0, `(.L_x_10) ;  /* 0x0000014000007945 */ /* 0x000fea0003800200 */
[----:B0-----:R-:W-:-:S08]  /*08d0*/  DFMA R6, R4, -R14, 1 ;  /* 0x3ff000000406742b */ /* 0x001fd0000000080e */
[----:B------:R-:W-:-:S08]  /*08e0*/  DFMA R6, R6, R6, R6 ;  /* 0x000000060606722b */ /* 0x000fd00000000006 */
[----:B------:R-:W-:-:S08]  /*08f0*/  DFMA R6, R4, R6, R4 ;  /* 0x000000060406722b */ /* 0x000fd00000000004 */
[----:B------:R-:W-:-:S08]  /*0900*/  DFMA R8, R6, -R14, 1 ;  /* 0x3ff000000608742b */ /* 0x000fd0000000080e */
[----:B------:R-:W-:Y:S02]  /*0910*/  DFMA R8, R6, R8, R6 ;  /* 0x000000080608722b */ /* 0x000fe40000000006 */
[----:B--2---:R-:W-:-:S08]  /*0920*/  DMUL R4, R10, UR4 ;  /* 0x000000040a047c28 */ /* 0x004fd00008000000 */
[----:B------:R-:W-:Y:S02]  /*0930*/  DMUL R20, R4, R8 ;  /* 0x0000000804147228 */ /* 0x000fe40000000000 */
[----:B------:R-:W-:-:S06]  /*0940*/  FSETP.GEU.AND P1, PT, |R5|, 6.5827683646048100446e-37, PT ;  /* 0x036000000500780b */ /* 0x000fcc0003f2e200 */
[----:B------:R-:W-:-:S08]  /*0950*/  DFMA R6, R20, -R14, R4 ;  /* 0x8000000e1406722b */ /* 0x000fd00000000004 */
[----:B------:R-:W-:Y:S01]  /*0960*/  DFMA R20, R8, R6, R20 ;  /* 0x000000060814722b */ /* 0x000fe20000000014 */
[----:B------:R-:W-:Y:S02]  /*0970*/  IMAD.MOV.U32 R6, RZ, RZ, -0x66666666 ;  /* 0x9999999aff067424 */ /* 0x000fe400078e00ff */
[----:B------:R-:W-:-:S07]  /*0980*/  IMAD.MOV.U32 R7, RZ, RZ, 0x3fa99999 ;  /* 0x3fa99999ff077424 */ /* 0x000fce00078e00ff */
[----:B------:R-:W-:-:S05]  /*0990*/  FFMA R0, RZ, 1.3249999284744262695, R21 ;  /* 0x3fa99999ff007823 */ /* 0x000fca0000000015 */
[----:B------:R-:W-:-:S13]  /*09a0*/  FSETP.GT.AND P0, PT, |R0|, 1.469367938527859385e-39, PT ;  /* 0x001000000000780b */ /* 0x000fda0003f04200 */
[----:B------:R-:W-:Y:S05]  /*09b0*/  @P0 BRA P1, `(.L_x_11) ;  /* 0x0000000000100947 */ /* 0x000fea0000800000 */
[----:B------:R-:W-:Y:S01]  /*09c0*/  IMAD.MOV.U32 R14, RZ, RZ, R4 ;  /* 0x000000ffff0e7224 */ /* 0x000fe200078e0004 */
[----:B------:R-:W-:Y:S01]  /*09d0*/  MOV R4, 0xa00 ;  /* 0x00000a0000047802 */ /* 0x000fe20000000f00 */
[----:B------:R-:W-:-:S07]  /*09e0*/  IMAD.MOV.U32 R15, RZ, RZ, R5 ;  /* 0x000000ffff0f7224 */ /* 0x000fce00078e0005 */
[----:B------:R-:W-:Y:S05]  /*09f0*/  CALL.REL.NOINC `($__internal_0_$__cuda_sm20_div_rn_f64_full) ;  /* 0x0000000400a07944 */ /* 0x000fea0003c00000 */
.L_x_11:
[----:B------:R-:W-:Y:S05]  /*0a00*/  BSYNC.RECONVERGENT B0 ;  /* 0x0000000000007941 */ /* 0x000fea0003800200 */
.L_x_10:
[C---:B------:R-:W-:Y:S01]  /*0a10*/  R2UR UR4, R16.reuse ;  /* 0x00000000100472ca */ /* 0x040fe200000e0000 */
[----:B------:R-:W0:Y:S01]  /*0a20*/  LDC.64 R26, c[0x0][0x3a0] ;  /* 0x0000e800ff1a7b82 */ /* 0x000e220000000a00 */
[C---:B------:R-:W-:Y:S02]  /*0a30*/  R2UR UR5, R17.reuse ;  /* 0x00000000110572ca */ /* 0x040fe400000e0000 */
[----:B------:R-:W-:Y:S02]  /*0a40*/  R2UR UR6, R16 ;  /* 0x00000000100672ca */ /* 0x000fe400000e0000 */
[----:B------:R-:W-:-:S09]  /*0a50*/  R2UR UR7, R17 ;  /* 0x00000000110772ca */ /* 0x000fd200000e0000 */
[----:B------:R-:W2:Y:S04]  /*0a60*/  LDG.E.64 R14, desc[UR4][R12.64+-0x8] ;  /* 0xfffff8040c0e7981 */ /* 0x000ea8000c1e1b00 */
[----:B------:R-:W3:Y:S01]  /*0a70*/  LDG.E.64 R22, desc[UR6][R12.64+-0x148] ;  /* 0xfffeb8060c167981 */ /* 0x000ee2000c1e1b00 */
[C---:B------:R-:W-:Y:S02]  /*0a80*/  R2UR UR8, R16.reuse ;  /* 0x00000000100872ca */ /* 0x040fe400000e0000 */
[C---:B------:R-:W-:Y:S02]  /*0a90*/  R2UR UR9, R17.reuse ;  /* 0x00000000110972ca */ /* 0x040fe400000e0000 */
[----:B------:R-:W-:Y:S01]  /*0aa0*/  R2UR UR10, R16 ;  /* 0x00000000100a72ca */ /* 0x000fe200000e0000 */
[----:B0-----:R-:W-:Y:S01]  /*0ab0*/  IMAD.WIDE R26, R18, 0x148, R26 ;  /* 0x00000148121a7825 */ /* 0x001fe200078e021a */
[----:B------:R-:W-:-:S13]  /*0ac0*/  R2UR UR11, R17 ;  /* 0x00000000110b72ca */ /* 0x000fda00000e0000 */
[----:B------:R-:W4:Y:S01]  /*0ad0*/  LDG.E.64 R28, desc[UR10][R12.64+0x148] ;  /* 0x0001480a0c1c7981 */ /* 0x000f22000c1e1b00 */
[C---:B--2---:R-:W-:Y:S02]  /*0ae0*/  DADD R8, R10.reuse, -R14 ;  /* 0x000000000a087229 */ /* 0x044fe4000000080e */
[----:B---3--:R-:W-:-:S06]  /*0af0*/  DADD R4, R10, -R22 ;  /* 0x000000000a047229 */ /* 0x008fcc0000000816 */
[----:B------:R-:W-:Y:S01]  /*0b00*/  DFMA R24, R8, -R20, R10 ;  /* 0x800000140818722b */ /* 0x000fe2000000000a */
[----:B------:R-:W-:-:S05]  /*0b10*/  IMAD.WIDE R8, R2, 0x8, R26 ;  /* 0x0000000802087825 */ /* 0x000fca00078e021a */
[----:B------:R-:W2:Y:S02]  /*0b20*/  LDG.E.64 R26, desc[UR4][R8.64+0x8] ;  /* 0x00000804081a7981 */ /* 0x000ea4000c1e1b00 */
[----:B------:R-:W-:Y:S02]  /*0b30*/  DFMA R20, R4, -R20, R24 ;  /* 0x800000140414722b */ /* 0x000fe40000000018 */
[----:B------:R-:W2:Y:S04]  /*0b40*/  LDG.E.64 R24, desc[UR6][R8.64+-0x8] ;  /* 0xfffff80608187981 */ /* 0x000ea8000c1e1b00 */
[----:B------:R-:W3:Y:S01]  /*0b50*/  LDG.E.64 R4, desc[UR8][R12.64+0x8] ;  /* 0x000008080c047981 */ /* 0x000ee2000c1e1b00 */
[----:B------:R-:W-:Y:S01]  /*0b60*/  DADD R10, R10, R10 ;  /* 0x000000000a0a7229 */ /* 0x000fe2000000000a */
[----:B------:R-:W-:Y:S01]  /*0b70*/  UMOV UR4, 0x99999999 ;  /* 0x9999999900047882 */ /* 0x000fe20000000000 */
[----:B------:R-:W-:-:S06]  /*0b80*/  UMOV UR5, 0x3fb99999 ;  /* 0x3fb9999900057882 */ /* 0x000fcc0000000000 */
[----:B----4-:R-:W-:-:S08]  /*0b90*/  DADD R28, -R10, R28 ;  /* 0x000000000a1c7229 */ /* 0x010fd0000000011c */
[----:B------:R-:W-:Y:S02]  /*0ba0*/  DADD R28, R22, R28 ;  /* 0x00000000161c7229 */ /* 0x000fe4000000001c */
[----:B--2---:R-:W-:Y:S01]  /*0bb0*/  DADD R26, R26, -R24 ;  /* 0x000000001a1a7229 */ /* 0x004fe20000000818 */
[----:B------:R-:W0:Y:S01]  /*0bc0*/  LDC.64 R24, c[0x0][0x380] ;  /* 0x0000e000ff187b82 */ /* 0x000e220000000a00 */
[----:B---3--:R-:W-:-:S07]  /*0bd0*/  DADD R12, R4, -R10 ;  /* 0x00000000040c7229 */ /* 0x008fce000000080a */
[----:B------:R-:W1:Y:S01]  /*0be0*/  LDC.64 R4, c[0x0][0x398] ;  /* 0x0000e600ff047b82 */ /* 0x000e620000000a00 */
[----:B------:R-:W-:Y:S02]  /*0bf0*/  DFMA R20, R26, -UR4, R20 ;  /* 0x800000041a147c2b */ /* 0x000fe40008000014 */
[----:B------:R-:W-:Y:S01]  /*0c00*/  DADD R14, R14, R12 ;  /* 0x000000000e0e7229 */ /* 0x000fe2000000000c */
[----:B------:R-:W-:Y:S01]  /*0c10*/  UMOV UR4, 0x47ae147a ;  /* 0x47ae147a00047882 */ /* 0x000fe20000000000 */
[----:B------:R-:W-:-:S06]  /*0c20*/  UMOV UR5, 0x3fb47ae1 ;  /* 0x3fb47ae100057882 */ /* 0x000fcc0000000000 */
[----:B------:R-:W-:Y:S01]  /*0c30*/  DFMA R14, R14, UR4, R20 ;  /* 0x000000040e0e7c2b */ /* 0x000fe20008000014 */
[----:B0-----:R-:W-:-:S07]  /*0c40*/  IMAD.WIDE R24, R18, 0x148, R24 ;  /* 0x0000014812187825 */ /* 0x001fce00078e0218 */
[----:B------:R-:W-:Y:S01]  /*0c50*/  DFMA R14, R28, UR4, R14 ;  /* 0x000000041c0e7c2b */ /* 0x000fe2000800000e */
[----:B-1----:R-:W-:-:S04]  /*0c60*/  IMAD.WIDE R4, R18, 0x148, R4 ;  /* 0x0000014812047825 */ /* 0x002fc800078e0204 */
[----:B------:R-:W-:-:S04]  /*0c70*/  IMAD.WIDE R24, R2, 0x8, R24 ;  /* 0x0000000802187825 */ /* 0x000fc800078e0218 */
[----:B------:R-:W-:Y:S01]  /*0c80*/  IMAD.WIDE R10, R2, 0x8, R4 ;  /* 0x00000008020a7825 */ /* 0x000fe200078e0204 */
[----:B------:R0:W-:Y:S04]  /*0c90*/  STG.E.64 desc[UR6][R24.64], R14 ;  /* 0x0000000e18007986 */ /* 0x0001e8000c101b06 */
[----:B------:R-:W0:Y:S01]  /*0ca0*/  LDG.E.64 R12, desc[UR8][R10.64] ;  /* 0x000000080a0c7981 */ /* 0x000e22000c1e1b00 */
[----:B------:R-:W1:Y:S01]  /*0cb0*/  MUFU.RCP64H R21, 0.049999982118606567383 ;  /* 0x3fa9999900157908 */ /* 0x000e620000001800 */
[----:B------:R-:W-:Y:S01]  /*0cc0*/  IMAD.MOV.U32 R4, RZ, RZ, -0x66666666 ;  /* 0x9999999aff047424 */ /* 0x000fe200078e00ff */
[----:B------:R-:W-:Y:S01]  /*0cd0*/  MOV R20, 0x1 ;  /* 0x0000000100147802 */ /* 0x000fe20000000f00 */
[----:B------:R-:W-:-:S06]  /*0ce0*/  IMAD.MOV.U32 R5, RZ, RZ, 0x3fa99999 ;  /* 0x3fa99999ff057424 */ /* 0x000fcc00078e00ff */
[----:B-1----:R-:W-:-:S08]  /*0cf0*/  DFMA R22, R20, -R4, 1 ;  /* 0x3ff000001416742b */ /* 0x002fd00000000804 */
[----:B------:R-:W-:-:S08]  /*0d00*/  DFMA R22, R22, R22, R22 ;  /* 0x000000161616722b */ /* 0x000fd00000000016 */
[----:B------:R-:W-:Y:S01]  /*0d10*/  DFMA R22, R20, R22, R20 ;  /* 0x000000161416722b */ /* 0x000fe20000000014 */
[----:B------:R-:W-:Y:S01]  /*0d20*/  UMOV UR4, 0x47ae147b ;  /* 0x47ae147b00047882 */ /* 0x000fe20000000000 */
[----:B------:R-:W-:-:S06]  /*0d30*/  UMOV UR5, 0x3f847ae1 ;  /* 0x3f847ae100057882 */ /* 0x000fcc0000000000 */
[----:B------:R-:W-:-:S08]  /*0d40*/  DFMA R20, R22, -R4, 1 ;  /* 0x3ff000001614742b */ /* 0x000fd00000000804 */
[----:B------:R-:W-:Y:S01]  /*0d50*/  DFMA R22, R22, R20, R22 ;  /* 0x000000141616722b */ /* 0x000fe20000000016 */
[----:B------:R-:W-:Y:S01]  /*0d60*/  BSSY.RECONVERGENT B0, `(.L_x_12) ;  /* 0x000000d000007945 */ /* 0x000fe20003800200 */
[----:B0-----:R-:W-:-:S08]  /*0d70*/  DMUL R14, R12, UR4 ;  /* 0x000000040c0e7c28 */ /* 0x001fd00008000000 */
[----:B------:R-:W-:-:S08]  /*0d80*/  DMUL R20, R22, R14 ;  /* 0x0000000e16147228 */ /* 0x000fd00000000000 */
[----:B------:R-:W-:-:S08]  /*0d90*/  DFMA R4, R20, -R4, R14 ;  /* 0x800000041404722b */ /* 0x000fd0000000000e */
[----:B------:R-:W-:Y:S01]  /*0da0*/  DFMA R4, R22, R4, R20 ;  /* 0x000000041604722b */ /* 0x000fe20000000014 */
[----:B------:R-:W-:-:S09]  /*0db0*/  FSETP.GEU.AND P1, PT, |R15|, 6.5827683646048100446e-37, PT ;  /* 0x036000000f00780b */ /* 0x000fd20003f2e200 */
[----:B------:R-:W-:-:S05]  /*0dc0*/  FFMA R0, RZ, 1.3249999284744262695, R5 ;  /* 0x3fa99999ff007823 */ /* 0x000fca0000000005 */
[----:B------:R-:W-:-:S13]  /*0dd0*/  FSETP.GT.AND P0, PT, |R0|, 1.469367938527859385e-39, PT ;  /* 0x001000000000780b */ /* 0x000fda0003f04200 */
[----:B------:R-:W-:Y:S05]  /*0de0*/  @P0 BRA P1, `(.L_x_13) ;  /* 0x0000000000100947 */ /* 0x000fea0000800000 */
[----:B------:R-:W-:-:S07]  /*0df0*/  MOV R4, 0xe10 ;  /* 0x00000e1000047802 */ /* 0x000fce0000000f00 */
[----:B------:R-:W-:Y:S05]  /*0e00*/  CALL.REL.NOINC `($__internal_0_$__cuda_sm20_div_rn_f64_full) ;  /* 0x00000000009c7944 */ /* 0x000fea0003c00000 */
[----:B------:R-:W-:Y:S02]  /*0e10*/  IMAD.MOV.U32 R4, RZ, RZ, R20 ;  /* 0x000000ffff047224 */ /* 0x000fe400078e0014 */
[----:B------:R-:W-:-:S07]  /*0e20*/  IMAD.MOV.U32 R5, RZ, RZ, R21 ;  /* 0x000000ffff057224 */ /* 0x000fce00078e0015 */
.L_x_13:
[----:B------:R-:W-:Y:S05]  /*0e30*/  BSYNC.RECONVERGENT B0 ;  /* 0x0000000000007941 */ /* 0x000fea0003800200 */
.L_x_12:
[C---:B------:R-:W-:Y:S02]  /*0e40*/  R2UR UR4, R16.reuse ;  /* 0x00000000100472ca */ /* 0x040fe400000e0000 */
[C---:B------:R-:W-:Y:S02]  /*0e50*/  R2UR UR5, R17.reuse ;  /* 0x00000000110572ca */ /* 0x040fe400000e0000 */
[----:B------:R-:W-:Y:S02]  /*0e60*/  R2UR UR6, R16 ;  /* 0x00000000100672ca */ /* 0x000fe400000e0000 */
[----:B------:R-:W-:-:S09]  /*0e70*/  R2UR UR7, R17 ;  /* 0x00000000110772ca */ /* 0x000fd200000e0000 */
[----:B------:R-:W2:Y:S01]  /*0e80*/  LDG.E.64 R20, desc[UR4][R10.64+-0x8] ;  /* 0xfffff8040a147981 */ /* 0x000ea2000c1e1b00 */
[C---:B------:R-:W-:Y:S02]  /*0e90*/  R2UR UR8, R16.reuse ;  /* 0x00000000100872ca */ /* 0x040fe400000e0000 */
[C---:B------:R-:W-:Y:S01]  /*0ea0*/  R2UR UR9, R17.reuse ;  /* 0x00000000110972ca */ /* 0x040fe200000e0000 */
[----:B------:R-:W3:Y:S01]  /*0eb0*/  LDG.E.64 R14, desc[UR6][R10.64+-0x148] ;  /* 0xfffeb8060a0e7981 */ /* 0x000ee2000c1e1b00 */
[----:B------:R-:W-:Y:S02]  /*0ec0*/  R2UR UR10, R16 ;  /* 0x00000000100a72ca */ /* 0x000fe400000e0000 */
[----:B------:R-:W-:Y:S01]  /*0ed0*/  R2UR UR11, R17 ;  /* 0x00000000110b72ca */ /* 0x000fe200000e0000 */
[----:B------:R-:W4:Y:S04]  /*0ee0*/  LDG.E.64 R6, desc[UR4][R8.64+0x148] ;  /* 0x0001480408067981 */ /* 0x000f28000c1e1b00 */
[----:B------:R-:W5:Y:S04]  /*0ef0*/  LDG.E.64 R22, desc[UR6][R10.64+0x8] ;  /* 0x000008060a167981 */ /* 0x000f68000c1e1b00 */
[----:B------:R2:W4:Y:S04]  /*0f00*/  LDG.E.64 R24, desc[UR8][R8.64+-0x148] ;  /* 0xfffeb80808187981 */ /* 0x000528000c1e1b00 */
[----:B------:R-:W5:Y:S01]  /*0f10*/  LDG.E.64 R26, desc[UR10][R10.64+0x148] ;  /* 0x0001480a0a1a7981 */ /* 0x000f62000c1e1b00 */
[----:B------:R-:W-:Y:S01]  /*0f20*/  UMOV UR4, 0x99999999 ;  /* 0x9999999900047882 */ /* 0x000fe20000000000 */
[----:B------:R-:W-:Y:S01]  /*0f30*/  UMOV UR5, 0x3fb99999 ;  /* 0x3fb9999900057882 */ /* 0x000fe20000000000 */
[----:B--2---:R-:W-:-:S02]  /*0f40*/  DADD R8, R12, -R20 ;  /* 0x000000000c087229 */ /* 0x004fc40000000814 */
[----:B---3--:R-:W-:-:S06]  /*0f50*/  DADD R28, R12, -R14 ;  /* 0x000000000c1c7229 */ /* 0x008fcc000000080e */
[--C-:B------:R-:W-:Y:S02]  /*0f60*/  DFMA R8, R8, -R4, R12.reuse ;  /* 0x800000040808722b */ /* 0x100fe4000000000c */
[----:B------:R-:W-:-:S06]  /*0f70*/  DADD R12, R12, R12 ;  /* 0x000000000c0c7229 */ /* 0x000fcc000000000c */
[----:B------:R-:W-:Y:S01]  /*0f80*/  DFMA R28, R28, -R4, R8 ;  /* 0x800000041c1c722b */ /* 0x000fe20000000008 */
[----:B------:R-:W0:Y:S01]  /*0f90*/  LDC.64 R4, c[0x0][0x388] ;  /* 0x0000e200ff047b82 */ /* 0x000e220000000a00 */
[----:B----4-:R-:W-:Y:S02]  /*0fa0*/  DADD R6, R6, -R24 ;  /* 0x0000000006067229 */ /* 0x010fe40000000818 */
[----:B-----5:R-:W-:Y:S02]  /*0fb0*/  DADD R22, R22, -R12 ;  /* 0x0000000016167229 */ /* 0x020fe4000000080c */
[----:B------:R-:W-:-:S04]  /*0fc0*/  DADD R26, -R12, R26 ;  /* 0x000000000c1a7229 */ /* 0x000fc8000000011a */
[----:B------:R-:W-:Y:S02]  /*0fd0*/  DFMA R6, R6, -UR4, R28 ;  /* 0x8000000406067c2b */ /* 0x000fe4000800001c */
[----:B------:R-:W-:Y:S01]  /*0fe0*/  DADD R22, R20, R22 ;  /* 0x0000000014167229 */ /* 0x000fe20000000016 */
[----:B------:R-:W-:Y:S01]  /*0ff0*/  UMOV UR4, 0x47ae147a ;  /* 0x47ae147a00047882 */ /* 0x000fe20000000000 */
[----:B------:R-:W-:Y:S01]  /*1000*/  UMOV UR5, 0x3fb47ae1 ;  /* 0x3fb47ae100057882 */ /* 0x000fe20000000000 */
[----:B------:R-:W-:-:S05]  /*1010*/  DADD R26, R14, R26 ;  /* 0x000000000e1a7229 */ /* 0x000fca000000001a */
[----:B------:R-:W-:Y:S01]  /*1020*/  DFMA R6, R22, UR4, R6 ;  /* 0x0000000416067c2b */ /* 0x000fe20008000006 */
[----:B0-----:R-:W-:-:S07]  /*1030*/  IMAD.WIDE R4, R18, 0x148, R4 ;  /* 0x0000014812047825 */ /* 0x001fce00078e0204 */
[----:B------:R-:W-:Y:S01]  /*1040*/  DFMA R6, R26, UR4, R6 ;  /* 0x000000041a067c2b */ /* 0x000fe20008000006 */
[----:B------:R-:W-:-:S06]  /*1050*/  IMAD.WIDE R4, R2, 0x8, R4 ;  /* 0x0000000802047825 */ /* 0x000fcc00078e0204 */
[----:B------:R-:W-:Y:S01]  /*1060*/  STG.E.64 desc[UR6][R4.64], R6 ;  /* 0x0000000604007986 */ /* 0x000fe2000c101b06 */
[----:B------:R-:W-:Y:S05]  /*1070*/  EXIT ;  /* 0x000000000000794d */ /* 0x000fea0003800000 */
        .weak           $__internal_0_$__cuda_sm20_div_rn_f64_full
        .type           $__internal_0_$__cuda_sm20_div_rn_f64_full,@function
        .size           $__internal_0_$__cuda_sm20_div_rn_f64_full,(.L_x_55 - $__internal_0_$__cuda_sm20_div_rn_f64_full)
$__internal_0_$__cuda_sm20_div_rn_f64_full:
[----:B------:R-:W-:Y:S01]  /*1080*/  FSETP.GEU.AND P2, PT, |R15|, 1.469367938527859385e-39, PT ;  /* 0x001000000f00780b */ /* 0x000fe20003f4e200 */
[----:B------:R-:W-:Y:S01]  /*1090*/  IMAD.MOV.U32 R5, RZ, RZ, 0x1ca00000 ;  /* 0x1ca00000ff057424 */ /* 0x000fe200078e00ff */
[C---:B------:R-:W-:Y:S01]  /*10a0*/  FSETP.GEU.AND P0, PT, |R7|.reuse, 1.469367938527859385e-39, PT ;  /* 0x001000000700780b */ /* 0x040fe20003f0e200 */
[----:B------:R-:W-:Y:S01]  /*10b0*/  IMAD.MOV.U32 R26, RZ, RZ, 0x1 ;  /* 0x00000001ff1a7424 */ /* 0x000fe200078e00ff */
[----:B------:R-:W-:Y:S01]  /*10c0*/  LOP3.LUT R20, R7, 0x800fffff, RZ, 0xc0, !PT ;  /* 0x800fffff07147812 */ /* 0x000fe200078ec0ff */
[----:B------:R-:W-:Y:S01]  /*10d0*/  BSSY.RECONVERGENT B1, `(.L_x_14) ;  /* 0x0000052000017945 */ /* 0x000fe20003800200 */
[----:B------:R-:W-:Y:S02]  /*10e0*/  LOP3.LUT R3, R15, 0x7ff00000, RZ, 0xc0, !PT ;  /* 0x7ff000000f037812 */ /* 0x000fe400078ec0ff */
[----:B------:R-:W-:Y:S01]  /*10f0*/  LOP3.LUT R21, R20, 0x3ff00000, RZ, 0xfc, !PT ;  /* 0x3ff0000014157812 */ /* 0x000fe200078efcff */
[----:B------:R-:W-:Y:S01]  /*1100*/  IMAD.MOV.U32 R20, RZ, RZ, R6 ;  /* 0x000000ffff147224 */ /* 0x000fe200078e0006 */
[----:B------:R-:W-:-:S03]  /*1110*/  LOP3.LUT R0, R7, 0x7ff00000, RZ, 0xc0, !PT ;  /* 0x7ff0000007007812 */ /* 0x000fc600078ec0ff */
[----:B------:R-:W-:Y:S02]  /*1120*/  @!P2 LOP3.LUT R22, R7, 0x7ff00000, RZ, 0xc0, !PT ;  /* 0x7ff000000716a812 */ /* 0x000fe400078ec0ff */
[----:B------:R-:W-:Y:S01]  /*1130*/  @!P0 DMUL R20, R6, 8.98846567431157953865e+307 ;  /* 0x7fe0000006148828 */ /* 0x000fe20000000000 */
[C---:B------:R-:W-:Y:S02]  /*1140*/  ISETP.GE.U32.AND P1, PT, R3.reuse, R0, PT ;  /* 0x000000000300720c */ /* 0x040fe40003f26070 */
[----:B------:R-:W-:Y:S01]  /*1150*/  @!P2 ISETP.GE.U32.AND P3, PT, R3, R22, PT ;  /* 0x000000160300a20c */ /* 0x000fe20003f66070 */
[----:B------:R-:W-:Y:S01]  /*1160*/  IMAD.MOV.U32 R22, RZ, RZ, R14 ;  /* 0x000000ffff167224 */ /* 0x000fe200078e000e */
[C---:B------:R-:W-:Y:S01]  /*1170*/  SEL R23, R5.reuse, 0x63400000, !P1 ;  /* 0x6340000005177807 */ /* 0x040fe20004800000 */
[----:B------:R-:W0:Y:S01]  /*1180*/  MUFU.RCP64H R27, R21 ;  /* 0x00000015001b7308 */ /* 0x000e220000001800 */
[----:B------:R-:W-:Y:S02]  /*1190*/  @!P2 SEL R19, R5, 0x63400000, !P3 ;  /* 0x634000000513a807 */ /* 0x000fe40005800000 */
[----:B------:R-:W-:-:S02]  /*11a0*/  LOP3.LUT R23, R23, 0x800fffff, R15, 0xf8, !PT ;  /* 0x800fffff17177812 */ /* 0x000fc400078ef80f */
[----:B------:R-:W-:Y:S01]  /*11b0*/  @!P2 LOP3.LUT R24, R19, 0x80000000, R15, 0xf8, !PT ;  /* 0x800000001318a812 */ /* 0x000fe200078ef80f */
[----:B------:R-:W-:Y:S01]  /*11c0*/  IMAD.MOV.U32 R19, RZ, RZ, R3 ;  /* 0x000000ffff137224 */ /* 0x000fe200078e0003 */
[----:B------:R-:W-:Y:S02]  /*11d0*/  @!P0 LOP3.LUT R0, R21, 0x7ff00000, RZ, 0xc0, !PT ;  /* 0x7ff0000015008812 */ /* 0x000fe400078ec0ff */
[----:B------:R-:W-:Y:S01]  /*11e0*/  @!P2 LOP3.LUT R25, R24, 0x100000, RZ, 0xfc, !PT ;  /* 0x001000001819a812 */ /* 0x000fe200078efcff */
[----:B------:R-:W-:-:S06]  /*11f0*/  @!P2 IMAD.MOV.U32 R24, RZ, RZ, RZ ;  /* 0x000000ffff18a224 */ /* 0x000fcc00078e00ff */
[----:B------:R-:W-:Y:S02]  /*1200*/  @!P2 DFMA R22, R22, 2, -R24 ;  /* 0x400000001616a82b */ /* 0x000fe40000000818 */
[----:B0-----:R-:W-:-:S08]  /*1210*/  DFMA R24, R26, -R20, 1 ;  /* 0x3ff000001a18742b */ /* 0x001fd00000000814 */
[----:B------:R-:W-:Y:S01]  /*1220*/  DFMA R24, R24, R24, R24 ;  /* 0x000000181818722b */ /* 0x000fe20000000018 */
[----:B------:R-:W-:-:S07]  /*1230*/  @!P2 LOP3.LUT R19, R23, 0x7ff00000, RZ, 0xc0, !PT ;  /* 0x7ff000001713a812 */ /* 0x000fce00078ec0ff */
[----:B------:R-:W-:-:S08]  /*1240*/  DFMA R24, R26, R24, R26 ;  /* 0x000000181a18722b */ /* 0x000fd0000000001a */
[----:B------:R-:W-:-:S08]  /*1250*/  DFMA R28, R24, -R20, 1 ;  /* 0x3ff00000181c742b */ /* 0x000fd00000000814 */
[----:B------:R-:W-:-:S08]  /*1260*/  DFMA R28, R24, R28, R24 ;  /* 0x0000001c181c722b */ /* 0x000fd00000000018 */
[----:B------:R-:W-:-:S08]  /*1270*/  DMUL R26, R28, R22 ;  /* 0x000000161c1a7228 */ /* 0x000fd00000000000 */
[----:B------:R-:W-:-:S08]  /*1280*/  DFMA R24, R26, -R20, R22 ;  /* 0x800000141a18722b */ /* 0x000fd00000000016 */
[----:B------:R-:W-:Y:S01]  /*1290*/  DFMA R24, R28, R24, R26 ;  /* 0x000000181c18722b */ /* 0x000fe2000000001a */
[----:B------:R-:W-:-:S05]  /*12a0*/  VIADD R26, R19, 0xffffffff ;  /* 0xffffffff131a7836 */ /* 0x000fca0000000000 */
[----:B------:R-:W-:Y:S01]  /*12b0*/  ISETP.GT.U32.AND P0, PT, R26, 0x7feffffe, PT ;  /* 0x7feffffe1a00780c */ /* 0x000fe20003f04070 */
[----:B------:R-:W-:-:S05]  /*12c0*/  VIADD R26, R0, 0xffffffff ;  /* 0xffffffff001a7836 */ /* 0x000fca0000000000 */
[----:B------:R-:W-:-:S13]  /*12d0*/  ISETP.GT.U32.OR P0, PT, R26, 0x7feffffe, P0 ;  /* 0x7feffffe1a00780c */ /* 0x000fda0000704470 */
[----:B------:R-:W-:Y:S05]  /*12e0*/  @P0 BRA `(.L_x_15) ;  /* 0x00000000006c0947 */ /* 0x000fea0003800000 */
[----:B------:R-:W-:-:S04]  /*12f0*/  LOP3.LUT R14, R7, 0x7ff00000, RZ, 0xc0, !PT ;  /* 0x7ff00000070e7812 */ /* 0x000fc800078ec0ff */
[CC--:B------:R-:W-:Y:S02]  /*1300*/  VIADDMNMX R0, R3.reuse, -R14.reuse, 0xb9600000, !PT ;  /* 0xb960000003007446 */ /* 0x0c0fe4000780090e */
[----:B------:R-:W-:Y:S01]  /*1310*/  ISETP.GE.U32.AND P0, PT, R3, R14, PT ;  /* 0x0000000e0300720c */ /* 0x000fe20003f06070 */
[----:B------:R-:W-:Y:S01]  /*1320*/  IMAD.MOV.U32 R14, RZ, RZ, RZ ;  /* 0x000000ffff0e7224 */ /* 0x000fe200078e00ff */
[----:B------:R-:W-:Y:S02]  /*1330*/  VIMNMX R0, PT, PT, R0, 0x46a00000, PT ;  /* 0x46a0000000007848 */ /* 0x000fe40003fe0100 */
[----:B------:R-:W-:-:S05]  /*1340*/  SEL R5, R5, 0x63400000, !P0 ;  /* 0x6340000005057807 */ /* 0x000fca0004000000 */
[----:B------:R-:W-:-:S04]  /*1350*/  IMAD.IADD R0, R0, 0x1, -R5 ;  /* 0x0000000100007824 */ /* 0x000fc800078e0a05 */
[----:B------:R-:W-:-:S06]  /*1360*/  VIADD R15, R0, 0x7fe00000 ;  /* 0x7fe00000000f7836 */ /* 0x000fcc0000000000 */
[----:B------:R-:W-:-:S10]  /*1370*/  DMUL R26, R24, R14 ;  /* 0x0000000e181a7228 */ /* 0x000fd40000000000 */
[----:B------:R-:W-:-:S13]  /*1380*/  FSETP.GTU.AND P0, PT, |R27|, 1.469367938527859385e-39, PT ;  /* 0x001000001b00780b */ /* 0x000fda0003f0c200 */
[----:B------:R-:W-:Y:S05]  /*1390*/  @P0 BRA `(.L_x_16) ;  /* 0x0000000000940947 */ /* 0x000fea0003800000 */
[----:B------:R-:W-:Y:S01]  /*13a0*/  DFMA R22, R24, -R20, R22 ;  /* 0x800000141816722b */ /* 0x000fe20000000016 */
[----:B------:R-:W-:-:S09]  /*13b0*/  MOV R20, RZ ;  /* 0x000000ff00147202 */ /* 0x000fd20000000f00 */
[C---:B------:R-:W-:Y:S02]  /*13c0*/  FSETP.NEU.AND P0, PT, R23.reuse, RZ, PT ;  /* 0x000000ff1700720b */ /* 0x040fe40003f0d000 */
[----:B------:R-:W-:-:S04]  /*13d0*/  LOP3.LUT R3, R23, 0x80000000, R7, 0x48, !PT ;  /* 0x8000000017037812 */ /* 0x000fc800078e4807 */
[----:B------:R-:W-:-:S07]  /*13e0*/  LOP3.LUT R21, R3, R15, RZ, 0xfc, !PT ;  /* 0x0000000f03157212 */ /* 0x000fce00078efcff */
[----:B------:R-:W-:Y:S05]  /*13f0*/  @!P0 BRA `(.L_x_16) ;  /* 0x00000000007c8947 */ /* 0x000fea0003800000 */
[----:B------:R-:W-:Y:S01]  /*1400*/  IMAD.MOV R15, RZ, RZ, -R0 ;  /* 0x000000ffff0f7224 */ /* 0x000fe200078e0a00 */
[----:B------:R-:W-:Y:S01]  /*1410*/  DMUL.RP R20, R24, R20 ;  /* 0x0000001418147228 */ /* 0x000fe20000008000 */
[----:B------:R-:W-:Y:S01]  /*1420*/  IMAD.MOV.U32 R14, RZ, RZ, RZ ;  /* 0x000000ffff0e7224 */ /* 0x000fe200078e00ff */
[----:B------:R-:W-:-:S05]  /*1430*/  IADD3 R5, PT, PT, -R0, -0x43300000, RZ ;  /* 0xbcd0000000057810 */ /* 0x000fca0007ffe1ff */
[----:B------:R-:W-:-:S03]  /*1440*/  DFMA R14, R26, -R14, R24 ;  /* 0x8000000e1a0e722b */ /* 0x000fc60000000018 */
[----:B------:R-:W-:-:S07]  /*1450*/  LOP3.LUT R3, R21, R3, RZ, 0x3c, !PT ;  /* 0x0000000315037212 */ /* 0x000fce00078e3cff */
[----:B------:R-:W-:-:S04]  /*1460*/  FSETP.NEU.AND P0, PT, |R15|, R5, PT ;  /* 0x000000050f00720b */ /* 0x000fc80003f0d200 */
[----:B------:R-:W-:Y:S02]  /*1470*/  FSEL R26, R20, R26, !P0 ;  /* 0x0000001a141a7208 */ /* 0x000fe40004000000 */
[----:B------:R-:W-:Y:S01]  /*1480*/  FSEL R27, R3, R27, !P0 ;  /* 0x0000001b031b7208 */ /* 0x000fe20004000000 */
[----:B------:R-:W-:Y:S06]  /*1490*/  BRA `(.L_x_16) ;  /* 0x0000000000547947 */ /* 0x000fec0003800000 */
.L_x_15:
[----:B------:R-:W-:-:S14]  /*14a0*/  DSETP.NAN.AND P0, PT, R14, R14, PT ;  /* 0x0000000e0e00722a */ /* 0x000fdc0003f08000 */
[----:B------:R-:W-:Y:S05]  /*14b0*/  @P0 BRA `(.L_x_17) ;  /* 0x0000000000440947 */ /* 0x000fea0003800000 */
[----:B------:R-:W-:-:S14]  /*14c0*/  DSETP.NAN.AND P0, PT, R6, R6, PT ;  /* 0x000000060600722a */ /* 0x000fdc0003f08000 */
[----:B------:R-:W-:Y:S05]  /*14d0*/  @P0 BRA `(.L_x_18) ;  /* 0x0000000000300947 */ /* 0x000fea0003800000 */
[----:B------:R-:W-:Y:S01]  /*14e0*/  ISETP.NE.AND P0, PT, R19, R0, PT ;  /* 0x000000001300720c */ /* 0x000fe20003f05270 */
[----:B------:R-:W-:Y:S02]  /*14f0*/  IMAD.MOV.U32 R26, RZ, RZ, 0x0 ;  /* 0x00000000ff1a7424 */ /* 0x000fe400078e00ff */
[----:B------:R-:W-:-:S10]  /*1500*/  IMAD.MOV.U32 R27, RZ, RZ, -0x80000 ;  /* 0xfff80000ff1b7424 */ /* 0x000fd400078e00ff */
[----:B------:R-:W-:Y:S05]  /*1510*/  @!P0 BRA `(.L_x_16) ;  /* 0x0000000000348947 */ /* 0x000fea0003800000 */
[----:B------:R-:W-:Y:S02]  /*1520*/  ISETP.NE.AND P0, PT, R19, 0x7ff00000, PT ;  /* 0x7ff000001300780c */ /* 0x000fe40003f05270 */
[----:B------:R-:W-:Y:S02]  /*1530*/  LOP3.LUT R27, R15, 0x80000000, R7, 0x48, !PT ;  /* 0x800000000f1b7812 */ /* 0x000fe400078e4807 */
[----:B------:R-:W-:-:S13]  /*1540*/  ISETP.EQ.OR P0, PT, R0, RZ, !P0 ;  /* 0x000000ff0000720c */ /* 0x000fda0004702670 */
[----:B------:R-:W-:Y:S01]  /*1550*/  @P0 LOP3.LUT R0, R27, 0x7ff00000, RZ, 0xfc, !PT ;  /* 0x7ff000001b000812 */ /* 0x000fe200078efcff */
[----:B------:R-:W-:Y:S02]  /*1560*/  @!P0 IMAD.MOV.U32 R26, RZ, RZ, RZ ;  /* 0x000000ffff1a8224 */ /* 0x000fe400078e00ff */
[----:B------:R-:W-:Y:S02]  /*1570*/  @P0 IMAD.MOV.U32 R26, RZ, RZ, RZ ;  /* 0x000000ffff1a0224 */ /* 0x000fe400078e00ff */
[----:B------:R-:W-:Y:S01]  /*1580*/  @P0 IMAD.MOV.U32 R27, RZ, RZ, R0 ;  /* 0x000000ffff1b0224 */ /* 0x000fe200078e0000 */
[----:B------:R-:W-:Y:S06]  /*1590*/  BRA `(.L_x_16) ;  /* 0x0000000000147947 */ /* 0x000fec0003800000 */
.L_x_18:
[----:B------:R-:W-:Y:S01]  /*15a0*/  LOP3.LUT R27, R7, 0x80000, RZ, 0xfc, !PT ;  /* 0x00080000071b7812 */ /* 0x000fe200078efcff */
[----:B------:R-:W-:Y:S01]  /*15b0*/  IMAD.MOV.U32 R26, RZ, RZ, R6 ;  /* 0x000000ffff1a7224 */ /* 0x000fe200078e0006 */
[----:B------:R-:W-:Y:S06]  /*15c0*/  BRA `(.L_x_16) ;  /* 0x0000000000087947 */ /* 0x000fec0003800000 */
.L_x_17:
[----:B------:R-:W-:Y:S01]  /*15d0*/  LOP3.LUT R27, R15, 0x80000, RZ, 0xfc, !PT ;  /* 0x000800000f1b7812 */ /* 0x000fe200078efcff */
[----:B------:R-:W-:-:S07]  /*15e0*/  IMAD.MOV.U32 R26, RZ, RZ, R14 ;  /* 0x000000ffff1a7224 */ /* 0x000fce00078e000e */
.L_x_16:
[----:B------:R-:W-:Y:S05]  /*15f0*/  BSYNC.RECONVERGENT B1 ;  /* 0x0000000000017941 */ /* 0x000fea0003800200 */
.L_x_14:
[----:B------:R-:W-:Y:S02]  /*1600*/  IMAD.MOV.U32 R5, RZ, RZ, 0x0 ;  /* 0x00000000ff057424 */ /* 0x000fe400078e00ff */
[----:B------:R-:W-:Y:S02]  /*1610*/  IMAD.MOV.U32 R20, RZ, RZ, R26 ;  /* 0x000000ffff147224 */ /* 0x000fe400078e001a */
[----:B------:R-:W-:Y:S01]  /*1620*/  IMAD.MOV.U32 R21, RZ, RZ, R27 ;  /* 0x000000ffff157224 */ /* 0x000fe200078e001b */
[----:B------:R-:W-:Y:S06]  /*1630*/  RET.REL.NODEC R4 `(_Z5step3PdS_S_S_S_) ;  /* 0xffffffe804707950 */ /* 0x000fec0003c3ffff */
.L_x_19:
[----:B------:R-:W-:-:S00]  /*1640*/  BRA `(.L_x_19) ;  /* 0xfffffffc00fc7947 */ /* 0x000fc0000383ffff */
[----:B------:R-:W-:-:S00]  /*1650*/  NOP ;  /* 0x0000000000007918 */ /* 0x000fc00000000000 */
        /* <DEDUP_REMOVED lines=10> */
.L_x_55:


//--------------------- .text._Z5step2PdS_S_      --------------------------
	.section	.text._Z5step2PdS_S_,"ax",@progbits
	.align	128
        .global         _Z5step2PdS_S_
        .type           _Z5step2PdS_S_,@function
        .size           _Z5step2PdS_S_,(.L_x_56 - _Z5step2PdS_S_)
        .other          _Z5step2PdS_S_,@"STO_CUDA_ENTRY STV_DEFAULT"
_Z5step2PdS_S_:
.text._Z5step2PdS_S_:
        /* <DEDUP_REMOVED lines=16> */
[----:B------:R-:W-:Y:S02]  /*0100*/  HFMA2 R8, -RZ, RZ, 0, 6.31809234619140625e-06 ;  /* 0x0000006aff087431 */ /* 0x000fe400000001ff */
        /* <DEDUP_REMOVED lines=13> */
.L_x_21:
[----:B------:R-:W-:Y:S05]  /*01e0*/  BSYNC.RECONVERGENT B6 ;  /* 0x0000000000067941 */ /* 0x000fea0003800200 */
.L_x_20:
        /* <DEDUP_REMOVED lines=19> */
.L_x_23:
[----:B------:R-:W-:Y:S05]  /*0320*/  BSYNC.RECONVERGENT B6 ;  /* 0x0000000000067941 */ /* 0x000fea0003800200 */
.L_x_22:
[----:B------:R-:W0:Y:S01]  /*0330*/  LDC.64 R2, c[0x0][0x380] ;  /* 0x0000e000ff027b82 */ /* 0x000e220000000a00 */
[----:B------:R-:W-:Y:S01]  /*0340*/  ISETP.NE.AND P1, PT, R16, 0x28, PT ;  /* 0x000000281000780c */ /* 0x000fe20003f25270 */
[----:B------:R-:W-:Y:S01]  /*0350*/  BSSY.RECONVERGENT B0, `(.L_x_24) ;  /* 0x0000008000007945 */ /* 0x000fe20003800200 */
[----:B------:R-:W-:-:S04]  /*0360*/  IADD3 R18, PT, PT, R18, 0x28, RZ ;  /* 0x0000002812127810 */ /* 0x000fc80007ffe0ff */
[----:B------:R-:W-:Y:S01]  /*0370*/  ISETP.GE.U32.AND P0, PT, R18, 0x51, PT ;  /* 0x000000511200780c */ /* 0x000fe20003f06070 */
[----:B------:R-:W-:-:S06]  /*0380*/  IMAD.MOV.U32 R18, RZ, RZ, 0x27 ;  /* 0x00000027ff127424 */ /* 0x000fcc00078e00ff */
[----:B------:R-:W-:Y:S06]  /*0390*/  @!P1 BRA `(.L_x_25) ;  /* 0x00000000000c9947 */ /* 0x000fec0003800000 */
[----:B------:R-:W-:-:S13]  /*03a0*/  ISETP.NE.AND P1, PT, R16, RZ, PT ;  /* 0x000000ff1000720c */ /* 0x000fda0003f25270 */
[----:B------:R-:W-:Y:S02]  /*03b0*/  @!P1 IMAD.MOV.U32 R18, RZ, RZ, 0x1 ;  /* 0x00000001ff129424 */ /* 0x000fe400078e00ff */
[----:B------:R-:W-:-:S07]  /*03c0*/  @P1 IMAD.MOV.U32 R18, RZ, RZ, R16 ;  /* 0x000000ffff121224 */ /* 0x000fce00078e0010 */
.L_x_25:
[----:B------:R-:W-:Y:S05]  /*03d0*/  BSYNC.RECONVERGENT B0 ;  /* 0x0000000000007941 */ /* 0x000fea0003800200 */
.L_x_24:
[----:B------:R-:W1:Y:S01]  /*03e0*/  LDCU.64 UR4, c[0x0][0x358] ;  /* 0x00006b00ff0477ac */ /* 0x000e620008000a00 */
[C---:B------:R-:W-:Y:S01]  /*03f0*/  SEL R19, R17.reuse, 0x1, P0 ;  /* 0x0000000111137807 */ /* 0x040fe20000000000 */
[----:B0-----:R-:W-:-:S03]  /*0400*/  IMAD.WIDE R2, R17, 0x148, R2 ;  /* 0x0000014811027825 */ /* 0x001fc600078e0202 */
[----:B------:R-:W-:Y:S01]  /*0410*/  ISETP.NE.AND P0, PT, R19, 0x28, PT ;  /* 0x000000281300780c */ /* 0x000fe20003f05270 */
[----:B------:R-:W-:-:S12]  /*0420*/  IMAD.WIDE R16, R16, 0x8, R2 ;  /* 0x0000000810107825 */ /* 0x000fd800078e0202 */
[----:B-1----:R0:W-:Y:S01]  /*0430*/  @!P0 STG.E.64 desc[UR4][R16.64], RZ ;  /* 0x000000ff10008986 */ /* 0x0021e2000c101b04 */
[----:B------:R-:W-:Y:S05]  /*0440*/  @!P0 EXIT ;  /* 0x000000000000894d */ /* 0x000fea0003800000 */
[----:B------:R-:W-:Y:S01]  /*0450*/  VIADD R0, R19, 0xffffffff ;  /* 0xffffffff13007836 */ /* 0x000fe20000000000 */
[----:B------:R-:W-:Y:S04]  /*0460*/  BSSY.RECONVERGENT B6, `(.L_x_26) ;  /* 0x0000013000067945 */ /* 0x000fe80003800200 */
[----:B------:R-:W-:-:S13]  /*0470*/  ISETP.GE.U32.AND P0, PT, R0, 0x27, PT ;  /* 0x000000270000780c */ /* 0x000fda0003f06070 */
[----:B------:R-:W-:Y:S05]  /*0480*/  @!P0 BRA `(.L_x_27) ;  /* 0x0000000000408947 */ /* 0x000fea0003800000 */
[----:B------:R-:W-:Y:S01]  /*0490*/  MOV R2, 0x0 ;  /* 0x0000000000027802 */ /* 0x000fe20000000f00 */
[----:B------:R-:W1:Y:S01]  /*04a0*/  LDCU.64 UR4, c[0x4][0x20] ;  /* 0x01000400ff0477ac */ /* 0x000e620008000a00 */
[----:B------:R-:W-:Y:S02]  /*04b0*/  HFMA2 R12, -RZ, RZ, 0, 5.9604644775390625e-08 ;  /* 0x00000001ff0c7431 */ /* 0x000fe400000001ff */
[----:B------:R-:W-:Y:S01]  /*04c0*/  IMAD.MOV.U32 R8, RZ, RZ, 0x75 ;  /* 0x00000075ff087424 */ /* 0x000fe200078e00ff */
[----:B------:R-:W2:Y:S01]  /*04d0*/  LDCU.64 UR6, c[0x4][0x28] ;  /* 0x01000500ff0677ac */ /* 0x000ea20008000a00 */
[----:B------:R-:W3:Y:S01]  /*04e0*/  LDC.64 R2, c[0x4][R2] ;  /* 0x0100000002027b82 */ /* 0x000ee20000000a00 */
[----:B------:R-:W-:Y:S01]  /*04f0*/  IMAD.MOV.U32 R13, RZ, RZ, RZ ;  /* 0x000000ffff0d7224 */ /* 0x000fe200078e00ff */
[----:B------:R-:W4:Y:S01]  /*0500*/  LDCU.64 UR8, c[0x4][0x10] ;  /* 0x01000200ff0877ac */ /* 0x000f220008000a00 */
[----:B-1----:R-:W-:Y:S01]  /*0510*/  IMAD.U32 R4, RZ, RZ, UR4 ;  /* 0x00000004ff047e24 */ /* 0x002fe2000f8e00ff */
[----:B------:R-:W-:Y:S01]  /*0520*/  MOV R5, UR5 ;  /* 0x0000000500057c02 */ /* 0x000fe20008000f00 */
[----:B--2---:R-:W-:-:S02]  /*0530*/  IMAD.U32 R6, RZ, RZ, UR6 ;  /* 0x00000006ff067e24 */ /* 0x004fc4000f8e00ff */
[----:B------:R-:W-:Y:S02]  /*0540*/  IMAD.U32 R7, RZ, RZ, UR7 ;  /* 0x00000007ff077e24 */ /* 0x000fe4000f8e00ff */
[----:B----4-:R-:W-:Y:S02]  /*0550*/  IMAD.U32 R10, RZ, RZ, UR8 ;  /* 0x00000008ff0a7e24 */ /* 0x010fe4000f8e00ff */
[----:B------:R-:W-:-:S07]  /*0560*/  IMAD.U32 R11, RZ, RZ, UR9 ;  /* 0x00000009ff0b7e24 */ /* 0x000fce000f8e00ff */
[----:B------:R-:W-:-:S07]  /*0570*/  LEPC R20, `(.L_x_27) ;  /* 0x000000001014794e */ /* 0x000fce0000000000 */
[----:B0--3--:R-:W-:Y:S05]  /*0580*/  CALL.ABS.NOINC R2 ;  /* 0x0000000002007343 */ /* 0x009fea0003c00000 */
.L_x_27:
[----:B------:R-:W-:Y:S05]  /*0590*/  BSYNC.RECONVERGENT B6 ;  /* 0x0000000000067941 */ /* 0x000fea0003800200 */
.L_x_26:
[----:B------:R-:W-:Y:S01]  /*05a0*/  VIADD R0, R18, 0xffffffff ;  /* 0xffffffff12007836 */ /* 0x000fe20000000000 */
[----:B------:R-:W-:Y:S04]  /*05b0*/  BSSY.RECONVERGENT B6, `(.L_x_28) ;  /* 0x0000013000067945 */ /* 0x000fe80003800200 */
[----:B------:R-:W-:-:S13]  /*05c0*/  ISETP.GE.U32.AND P0, PT, R0, 0x27, PT ;  /* 0x000000270000780c */ /* 0x000fda0003f06070 */
[----:B------:R-:W-:Y:S05]  /*05d0*/  @!P0 BRA `(.L_x_29) ;  /* 0x0000000000408947 */ /* 0x000fea0003800000 */
[----:B------:R-:W-:Y:S01]  /*05e0*/  MOV R2, 0x0 ;  /* 0x0000000000027802 */ /* 0x000fe20000000f00 */
[----:B------:R-:W1:Y:S01]  /*05f0*/  LDCU.64 UR4, c[0x4][0x30] ;  /* 0x01000600ff0477ac */ /* 0x000e620008000a00 */
[----:B------:R-:W-:Y:S02]  /*0600*/  IMAD.MOV.U32 R8, RZ, RZ, 0x76 ;  /* 0x00000076ff087424 */ /* 0x000fe400078e00ff */
[----:B------:R-:W-:Y:S01]  /*0610*/  IMAD.MOV.U32 R12, RZ, RZ, 0x1 ;  /* 0x00000001ff0c7424 */ /* 0x000fe200078e00ff */
[----:B------:R-:W2:Y:S01]  /*0620*/  LDCU.64 UR6, c[0x4][0x28] ;  /* 0x01000500ff0677ac */ /* 0x000ea20008000a00 */
[----:B------:R-:W3:Y:S01]  /*0630*/  LDC.64 R2, c[0x4][R2] ;  /* 0x0100000002027b82 */ /* 0x000ee20000000a00 */
[----:B------:R-:W-:Y:S01]  /*0640*/  IMAD.MOV.U32 R13, RZ, RZ, RZ ;  /* 0x000000ffff0d7224 */ /* 0x000fe200078e00ff */
[----:B------:R-:W4:Y:S01]  /*0650*/  LDCU.64 UR8, c[0x4][0x10] ;  /* 0x01000200ff0877ac */ /* 0x000f220008000a00 */
[----:B-1----:R-:W-:Y:S02]  /*0660*/  IMAD.U32 R4, RZ, RZ, UR4 ;  /* 0x00000004ff047e24 */ /* 0x002fe4000f8e00ff */
[----:B------:R-:W-:-:S02]  /*0670*/  IMAD.U32 R5, RZ, RZ, UR5 ;  /* 0x00000005ff057e24 */ /* 0x000fc4000f8e00ff */
[----:B--2---:R-:W-:Y:S01]  /*0680*/  IMAD.U32 R6, RZ, RZ, UR6 ;  /* 0x00000006ff067e24 */ /* 0x004fe2000f8e00ff */
[----:B------:R-:W-:Y:S01]  /*0690*/  MOV R7, UR7 ;  /* 0x0000000700077c02 */ /* 0x000fe20008000f00 */
[----:B----4-:R-:W-:Y:S02]  /*06a0*/  IMAD.U32 R10, RZ, RZ, UR8 ;  /* 0x00000008ff0a7e24 */ /* 0x010fe4000f8e00ff */
[----:B------:R-:W-:-:S07]  /*06b0*/  IMAD.U32 R11, RZ, RZ, UR9 ;  /* 0x00000009ff0b7e24 */ /* 0x000fce000f8e00ff */
[----:B------:R-:W-:-:S07]  /*06c0*/  LEPC R20, `(.L_x_29) ;  /* 0x000000001014794e */ /* 0x000fce0000000000 */
[----:B0--3--:R-:W-:Y:S05]  /*06d0*/  CALL.ABS.NOINC R2 ;  /* 0x0000000002007343 */ /* 0x009fea0003c00000 */
.L_x_29:
[----:B------:R-:W-:Y:S05]  /*06e0*/  BSYNC.RECONVERGENT B6 ;  /* 0x0000000000067941 */ /* 0x000fea0003800200 */
.L_x_28:
[----:B------:R-:W1:Y:S08]  /*06f0*/  LDC.64 R14, c[0x0][0x358] ;  /* 0x0000d600ff0e7b82 */ /* 0x000e700000000a00 */
[----:B------:R-:W2:Y:S08]  /*0700*/  LDC.64 R2, c[0x0][0x388] ;  /* 0x0000e200ff027b82 */ /* 0x000eb00000000a00 */
[----:B------:R-:W3:Y:S01]  /*0710*/  LDC.64 R10, c[0x0][0x390] ;  /* 0x0000e400ff0a7b82 */ /* 0x000ee20000000a00 */
[----:B-1----:R-:W-:-:S02]  /*0720*/  R2UR UR8, R14 ;  /* 0x000000000e0872ca */ /* 0x002fc400000e0000 */
[C---:B------:R-:W-:Y:S02]  /*0730*/  R2UR UR9, R15.reuse ;  /* 0x000000000f0972ca */ /* 0x040fe400000e0000 */
[C---:B------:R-:W-:Y:S02]  /*0740*/  R2UR UR10, R14.reuse ;  /* 0x000000000e0a72ca */ /* 0x040fe400000e0000 */
[----:B------:R-:W-:Y:S01]  /*0750*/  R2UR UR11, R15 ;  /* 0x000000000f0b72ca */ /* 0x000fe200000e0000 */
[----:B--2---:R-:W-:Y:S01]  /*0760*/  IMAD.WIDE R2, R19, 0x148, R2 ;  /* 0x0000014813027825 */ /* 0x004fe200078e0202 */
[C---:B------:R-:W-:Y:S02]  /*0770*/  R2UR UR4, R14.reuse ;  /* 0x000000000e0472ca */ /* 0x040fe400000e0000 */
[C---:B------:R-:W-:Y:S02]  /*0780*/  R2UR UR5, R15.reuse ;  /* 0x000000000f0572ca */ /* 0x040fe400000e0000 */
[----:B------:R-:W-:Y:S01]  /*0790*/  R2UR UR6, R14 ;  /* 0x000000000e0672ca */ /* 0x000fe200000e0000 */
[----:B------:R-:W-:Y:S01]  /*07a0*/  IMAD.WIDE R20, R18, 0x8, R2 ;  /* 0x0000000812147825 */ /* 0x000fe200078e0202 */
[----:B------:R-:W-:-:S04]  /*07b0*/  R2UR UR7, R15 ;  /* 0x000000000f0772ca */ /* 0x000fc800000e0000 */
[----:B------:R-:W2:Y:S04]  /*07c0*/  LDG.E.64 R8, desc[UR8][R20.64+0x148] ;  /* 0x0001480814087981 */ /* 0x000ea8000c1e1b00 */
[----:B------:R-:W2:Y:S04]  /*07d0*/  LDG.E.64 R4, desc[UR10][R20.64+-0x148] ;  /* 0xfffeb80a14047981 */ /* 0x000ea8000c1e1b00 */
[----:B------:R-:W4:Y:S04]  /*07e0*/  LDG.E.64 R2, desc[UR4][R20.64+0x8] ;  /* 0x0000080414027981 */ /* 0x000f28000c1e1b00 */
[----:B------:R-:W4:Y:S01]  /*07f0*/  LDG.E.64 R6, desc[UR6][R20.64+-0x8] ;  /* 0xfffff80614067981 */ /* 0x000f22000c1e1b00 */
[----:B---3--:R-:W-:-:S04]  /*0800*/  IMAD.WIDE R10, R19, 0x148, R10 ;  /* 0x00000148130a7825 */ /* 0x008fc800078e020a */
[----:B------:R-:W-:-:S06]  /*0810*/  IMAD.WIDE R12, R18, 0x8, R10 ;  /* 0x00000008120c7825 */ /* 0x000fcc00078e020a */
[----:B------:R-:W3:Y:S01]  /*0820*/  LDG.E.64 R12, desc[UR4][R12.64] ;  /* 0x000000040c0c7981 */ /* 0x000ee2000c1e1b00 */
[----:B------:R-:W1:Y:S01]  /*0830*/  MUFU.RCP64H R19, 0.0099999979138374328613 ;  /* 0x3f847ae100137908 */ /* 0x000e620000001800 */
[----:B------:R-:W-:Y:S02]  /*0840*/  HFMA2 R10, -RZ, RZ, 7.6796875, 0.001094818115234375 ;  /* 0x47ae147cff0a7431 */ /* 0x000fe400000001ff */
[----:B------:R-:W-:Y:S01]  /*0850*/  IMAD.MOV.U32 R11, RZ, RZ, 0x3f847ae1 ;  /* 0x3f847ae1ff0b7424 */ /* 0x000fe200078e00ff */
[----:B------:R-:W-:Y:S01]  /*0860*/  UMOV UR4, 0x47ae147c ;  /* 0x47ae147c00047882 */ /* 0x000fe20000000000 */
[----:B------:R-:W-:Y:S01]  /*0870*/  IMAD.MOV.U32 R18, RZ, RZ, 0x1 ;  /* 0x00000001ff127424 */ /* 0x000fe200078e00ff */
[----:B------:R-:W-:Y:S01]  /*0880*/  UMOV UR5, 0x3f647ae1 ;  /* 0x3f647ae100057882 */ /* 0x000fe20000000000 */
[----:B------:R-:W-:Y:S04]  /*0890*/  BSSY.RECONVERGENT B0, `(.L_x_30) ;  /* 0x0000018000007945 */ /* 0x000fe80003800200 */
[----:B-1----:R-:W-:-:S08]  /*08a0*/  DFMA R22, R18, -R10, 1 ;  /* 0x3ff000001216742b */ /* 0x002fd0000000080a */
[----:B------:R-:W-:-:S08]  /*08b0*/  DFMA R22, R22, R22, R22 ;  /* 0x000000161616722b */ /* 0x000fd00000000016 */
[----:B------:R-:W-:Y:S02]  /*08c0*/  DFMA R22, R18, R22, R18 ;  /* 0x000000161216722b */ /* 0x000fe40000000012 */
[----:B--2---:R-:W-:Y:S02]  /*08d0*/  DADD R4, R8, R4 ;  /* 0x0000000008047229 */ /* 0x004fe40000000004 */
[----:B----4-:R-:W-:-:S06]  /*08e0*/  DADD R2, R2, R6 ;  /* 0x0000000002027229 */ /* 0x010fcc0000000006 */
[----:B------:R-:W-:Y:S02]  /*08f0*/  DMUL R4, R4, UR4 ;  /* 0x0000000404047c28 */ /* 0x000fe40008000000 */
[----:B------:R-:W-:-:S06]  /*0900*/  DFMA R6, R22, -R10, 1 ;  /* 0x3ff000001606742b */ /* 0x000fcc000000080a */
[----:B------:R-:W-:Y:S01]  /*0910*/  DFMA R2, R2, UR4, R4 ;  /* 0x0000000402027c2b */ /* 0x000fe20008000004 */
[----:B------:R-:W-:Y:S01]  /*0920*/  UMOV UR4, 0xeb1c4330 ;  /* 0xeb1c433000047882 */ /* 0x000fe20000000000 */
[----:B------:R-:W-:Y:S01]  /*0930*/  UMOV UR5, 0x3eda36e2 ;  /* 0x3eda36e200057882 */ /* 0x000fe20000000000 */
[----:B------:R-:W-:-:S05]  /*0940*/  DFMA R6, R22, R6, R22 ;  /* 0x000000061606722b */ /* 0x000fca0000000016 */
[----:B---3--:R-:W-:-:S08]  /*0950*/  DFMA R12, R12, -UR4, R2 ;  /* 0x800000040c0c7c2b */ /* 0x008fd00008000002 */
[----:B------:R-:W-:Y:S02]  /*0960*/  DMUL R2, R12, R6 ;  /* 0x000000060c027228 */ /* 0x000fe40000000000 */
[----:B------:R-:W-:-:S06]  /*0970*/  FSETP.GEU.AND P1, PT, |R13|, 6.5827683646048100446e-37, PT ;  /* 0x036000000d00780b */ /* 0x000fcc0003f2e200 */
[----:B------:R-:W-:-:S08]  /*0980*/  DFMA R10, R2, -R10, R12 ;  /* 0x8000000a020a722b */ /* 0x000fd0000000000c */
[----:B------:R-:W-:-:S10]  /*0990*/  DFMA R2, R6, R10, R2 ;  /* 0x0000000a0602722b */ /* 0x000fd40000000002 */
[----:B------:R-:W-:-:S05]  /*09a0*/  FFMA R0, RZ, 1.0349999666213989258, R3 ;  /* 0x3f847ae1ff007823 */ /* 0x000fca0000000003 */
[----:B------:R-:W-:-:S13]  /*09b0*/  FSETP.GT.AND P0, PT, |R0|, 1.469367938527859385e-39, PT ;  /* 0x001000000000780b */ /* 0x000fda0003f04200 */
[----:B------:R-:W-:Y:S05]  /*09c0*/  @P0 BRA P1, `(.L_x_31) ;  /* 0x0000000000100947 */ /* 0x000fea0000800000 */
[----:B------:R-:W-:-:S07]  /*09d0*/  MOV R0, 0x9f0 ;  /* 0x000009f000007802 */ /* 0x000fce0000000f00 */
[----:B0-----:R-:W-:Y:S05]  /*09e0*/  CALL.REL.NOINC `($__internal_1_$__cuda_sm20_div_rn_f64_full) ;  /* 0x00000000001c7944 */ /* 0x001fea0003c00000 */
[----:B------:R-:W-:Y:S02]  /*09f0*/  IMAD.MOV.U32 R2, RZ, RZ, R8 ;  /* 0x000000ffff027224 */ /* 0x000fe400078e0008 */
[----:B------:R-:W-:-:S07]  /*0a00*/  IMAD.MOV.U32 R3, RZ, RZ, R9 ;  /* 0x000000ffff037224 */ /* 0x000fce00078e0009 */
.L_x_31:
[----:B------:R-:W-:Y:S05]  /*0a10*/  BSYNC.RECONVERGENT B0 ;  /* 0x0000000000007941 */ /* 0x000fea0003800200 */
.L_x_30:
[----:B------:R-:W-:Y:S02]  /*0a20*/  R2UR UR4, R14 ;  /* 0x000000000e0472ca */ /* 0x000fe400000e0000 */
[----:B------:R-:W-:-:S13]  /*0a30*/  R2UR UR5, R15 ;  /* 0x000000000f0572ca */ /* 0x000fda00000e0000 */
[----:B------:R-:W-:Y:S01]  /*0a40*/  STG.E.64 desc[UR4][R16.64], R2 ;  /* 0x0000000210007986 */ /* 0x000fe2000c101b04 */
[----:B------:R-:W-:Y:S05]  /*0a50*/  EXIT ;  /* 0x000000000000794d */ /* 0x000fea0003800000 */
        .weak           $__internal_1_$__cuda_sm20_div_rn_f64_full
        .type           $__internal_1_$__cuda_sm20_div_rn_f64_full,@function
        .size           $__internal_1_$__cuda_sm20_div_rn_f64_full,(.L_x_56 - $__internal_1_$__cuda_sm20_div_rn_f64_full)
$__internal_1_$__cuda_sm20_div_rn_f64_full:
[----:B------:R-:W-:Y:S01]  /*0a60*/  MOV R5, 0x3ff47ae1 ;  /* 0x3ff47ae100057802 */ /* 0x000fe20000000f00 */
[----:B------:R-:W-:Y:S01]  /*0a70*/  IMAD.MOV.U32 R4, RZ, RZ, 0x47ae147c ;  /* 0x47ae147cff047424 */ /* 0x000fe200078e00ff */
[----:B------:R-:W-:Y:S01]  /*0a80*/  BSSY.RECONVERGENT B1, `(.L_x_32) ;  /* 0x000004b000017945 */ /* 0x000fe20003800200 */
[----:B------:R-:W-:Y:S01]  /*0a90*/  IMAD.MOV.U32 R6, RZ, RZ, 0x1 ;  /* 0x00000001ff067424 */ /* 0x000fe200078e00ff */
[----:B------:R-:W0:Y:S01]  /*0aa0*/  MUFU.RCP64H R7, R5 ;  /* 0x0000000500077308 */ /* 0x000e220000001800 */
[----:B------:R-:W-:Y:S02]  /*0ab0*/  IMAD.MOV.U32 R3, RZ, RZ, R13 ;  /* 0x000000ffff037224 */ /* 0x000fe400078e000d */
[----:B------:R-:W-:Y:S02]  /*0ac0*/  IMAD.MOV.U32 R2, RZ, RZ, R12 ;  /* 0x000000ffff027224 */ /* 0x000fe400078e000c */
[----:B------:R-:W-:Y:S01]  /*0ad0*/  IMAD.MOV.U32 R21, RZ, RZ, 0x3f800000 ;  /* 0x3f800000ff157424 */ /* 0x000fe200078e00ff */
[----:B------:R-:W-:-:S03]  /*0ae0*/  FSETP.GEU.AND P1, PT, |R3|, 1.469367938527859385e-39, PT ;  /* 0x001000000300780b */ /* 0x000fc60003f2e200 */
[----:B------:R-:W-:Y:S01]  /*0af0*/  VIADD R23, R21, 0xffffffff ;  /* 0xffffffff15177836 */ /* 0x000fe20000000000 */
[----:B0-----:R-:W-:-:S08]  /*0b00*/  DFMA R8, R6, -R4, 1 ;  /* 0x3ff000000608742b */ /* 0x001fd00000000804 */
[----:B------:R-:W-:Y:S01]  /*0b10*/  DFMA R10, R8, R8, R8 ;  /* 0x00000008080a722b */ /* 0x000fe20000000008 */
[----:B------:R-:W-:Y:S01]  /*0b20*/  LOP3.LUT R8, R3, 0x7ff00000, RZ, 0xc0, !PT ;  /* 0x7ff0000003087812 */ /* 0x000fe200078ec0ff */
[----:B------:R-:W-:-:S03]  /*0b30*/  IMAD.MOV.U32 R9, RZ, RZ, 0x1ca00000 ;  /* 0x1ca00000ff097424 */ /* 0x000fc600078e00ff */
[----:B------:R-:W-:Y:S01]  /*0b40*/  ISETP.GE.U32.AND P0, PT, R8, 0x3f800000, PT ;  /* 0x3f8000000800780c */ /* 0x000fe20003f06070 */
[----:B------:R-:W-:Y:S02]  /*0b50*/  IMAD.MOV.U32 R20, RZ, RZ, R8 ;  /* 0x000000ffff147224 */ /* 0x000fe400078e0008 */
[----:B------:R-:W-:Y:S01]  /*0b60*/  DFMA R12, R6, R10, R6 ;  /* 0x0000000a060c722b */ /* 0x000fe20000000006 */
[----:B------:R-:W-:Y:S01]  /*0b70*/  SEL R9, R9, 0x63400000, !P0 ;  /* 0x6340000009097807 */ /* 0x000fe20004000000 */
[----:B------:R-:W-:-:S03]  /*0b80*/  IMAD.MOV.U32 R6, RZ, RZ, R2 ;  /* 0x000000ffff067224 */ /* 0x000fc600078e0002 */
[C-C-:B------:R-:W-:Y:S02]  /*0b90*/  @!P1 LOP3.LUT R10, R9.reuse, 0x80000000, R3.reuse, 0xf8, !PT ;  /* 0x80000000090a9812 */ /* 0x140fe400078ef803 */
[----:B------:R-:W-:Y:S01]  /*0ba0*/  LOP3.LUT R7, R9, 0x800fffff, R3, 0xf8, !PT ;  /* 0x800fffff09077812 */ /* 0x000fe200078ef803 */
[----:B------:R-:W-:Y:S01]  /*0bb0*/  DFMA R18, R12, -R4, 1 ;  /* 0x3ff000000c12742b */ /* 0x000fe20000000804 */
[----:B------:R-:W-:Y:S02]  /*0bc0*/  @!P1 LOP3.LUT R11, R10, 0x100000, RZ, 0xfc, !PT ;  /* 0x001000000a0b9812 */ /* 0x000fe400078efcff */
[----:B------:R-:W-:-:S06]  /*0bd0*/  @!P1 MOV R10, RZ ;  /* 0x000000ff000a9202 */ /* 0x000fcc0000000f00 */
[----:B------:R-:W-:Y:S02]  /*0be0*/  @!P1 DFMA R6, R6, 2, -R10 ;  /* 0x400000000606982b */ /* 0x000fe4000000080a */
[----:B------:R-:W-:-:S08]  /*0bf0*/  DFMA R10, R12, R18, R12 ;  /* 0x000000120c0a722b */ /* 0x000fd0000000000c */
[----:B------:R-:W-:Y:S01]  /*0c00*/  @!P1 LOP3.LUT R20, R7, 0x7ff00000, RZ, 0xc0, !PT ;  /* 0x7ff0000007149812 */ /* 0x000fe200078ec0ff */
[----:B------:R-:W-:-:S04]  /*0c10*/  DMUL R18, R10, R6 ;  /* 0x000000060a127228 */ /* 0x000fc80000000000 */
[----:B------:R-:W-:-:S04]  /*0c20*/  VIADD R22, R20, 0xffffffff ;  /* 0xffffffff14167836 */ /* 0x000fc80000000000 */
[----:B------:R-:W-:Y:S01]  /*0c30*/  DFMA R12, R18, -R4, R6 ;  /* 0x80000004120c722b */ /* 0x000fe20000000006 */
[----:B------:R-:W-:-:S04]  /*0c40*/  ISETP.GT.U32.AND P0, PT, R22, 0x7feffffe, PT ;  /* 0x7feffffe1600780c */ /* 0x000fc80003f04070 */
[----:B------:R-:W-:-:S03]  /*0c50*/  ISETP.GT.U32.OR P0, PT, R23, 0x7feffffe, P0 ;  /* 0x7feffffe1700780c */ /* 0x000fc60000704470 */
[----:B------:R-:W-:-:S10]  /*0c60*/  DFMA R10, R10, R12, R18 ;  /* 0x0000000c0a0a722b */ /* 0x000fd40000000012 */
[----:B------:R-:W-:Y:S05]  /*0c70*/  @P0 BRA `(.L_x_33) ;  /* 0x0000000000680947 */ /* 0x000fea0003800000 */
[----:B------:R-:W-:Y:S02]  /*0c80*/  IMAD.MOV.U32 R3, RZ, RZ, 0x3f800000 ;  /* 0x3f800000ff037424 */ /* 0x000fe400078e00ff */
[----:B------:R-:W-:-:S03]  /*0c90*/  IMAD.MOV.U32 R2, RZ, RZ, RZ ;  /* 0x000000ffff027224 */ /* 0x000fc600078e00ff */
[----:B------:R-:W-:-:S04]  /*0ca0*/  VIADDMNMX R8, R8, -R3, 0xb9600000, !PT ;  /* 0xb960000008087446 */ /* 0x000fc80007800903 */
[----:B------:R-:W-:-:S04]  /*0cb0*/  VIMNMX R8, PT, PT, R8, 0x46a00000, PT ;  /* 0x46a0000008087848 */ /* 0x000fc80003fe0100 */
[----:B------:R-:W-:-:S05]  /*0cc0*/  IADD3 R12, PT, PT, -R9, R8, RZ ;  /* 0x00000008090c7210 */ /* 0x000fca0007ffe1ff */
[----:B------:R-:W-:-:S06]  /*0cd0*/  VIADD R3, R12, 0x7fe00000 ;  /* 0x7fe000000c037836 */ /* 0x000fcc0000000000 */
[----:B------:R-:W-:-:S10]  /*0ce0*/  DMUL R8, R10, R2 ;  /* 0x000000020a087228 */ /* 0x000fd40000000000 */
[----:B------:R-:W-:-:S13]  /*0cf0*/  FSETP.GTU.AND P0, PT, |R9|, 1.469367938527859385e-39, PT ;  /* 0x001000000900780b */ /* 0x000fda0003f0c200 */
[----:B------:R-:W-:Y:S05]  /*0d00*/  @P0 BRA `(.L_x_34) ;  /* 0x0000000000880947 */ /* 0x000fea0003800000 */
[----:B------:R-:W-:-:S10]  /*0d10*/  DFMA R4, R10, -R4, R6 ;  /* 0x800000040a04722b */ /* 0x000fd40000000006 */
[C---:B------:R-:W-:Y:S02]  /*0d20*/  FSETP.NEU.AND P0, PT, R5.reuse, RZ, PT ;  /* 0x000000ff0500720b */ /* 0x040fe40003f0d000 */
[----:B------:R-:W-:-:S04]  /*0d30*/  LOP3.LUT R2, R5, 0x3f847ae1, RZ, 0x3c, !PT ;  /* 0x3f847ae105027812 */ /* 0x000fc800078e3cff */
[----:B------:R-:W-:Y:S01]  /*0d40*/  LOP3.LUT R7, R2, 0x80000000, RZ, 0xc0, !PT ;  /* 0x8000000002077812 */ /* 0x000fe200078ec0ff */
[----:B------:R-:W-:-:S03]  /*0d50*/  IMAD.MOV.U32 R2, RZ, RZ, RZ ;  /* 0x000000ffff027224 */ /* 0x000fc600078e00ff */
[----:B------:R-:W-:-:S03]  /*0d60*/  LOP3.LUT R3, R7, R3, RZ, 0xfc, !PT ;  /* 0x0000000307037212 */ /* 0x000fc600078efcff */
[----:B------:R-:W-:Y:S05]  /*0d70*/  @!P0 BRA `(.L_x_34) ;  /* 0x00000000006c8947 */ /* 0x000fea0003800000 */
[----:B------:R-:W-:Y:S01]  /*0d80*/  IMAD.MOV R5, RZ, RZ, -R12 ;  /* 0x000000ffff057224 */ /* 0x000fe200078e0a0c */
[----:B------:R-:W-:Y:S01]  /*0d90*/  MOV R4, RZ ;  /* 0x000000ff00047202 */ /* 0x000fe20000000f00 */
[----:B------:R-:W-:-:S05]  /*0da0*/  DMUL.RP R2, R10, R2 ;  /* 0x000000020a027228 */ /* 0x000fca0000008000 */
[----:B------:R-:W-:-:S05]  /*0db0*/  DFMA R4, R8, -R4, R10 ;  /* 0x800000040804722b */ /* 0x000fca000000000a */
[----:B------:R-:W-:Y:S02]  /*0dc0*/  LOP3.LUT R7, R3, R7, RZ, 0x3c, !PT ;  /* 0x0000000703077212 */ /* 0x000fe400078e3cff */
[----:B------:R-:W-:-:S04]  /*0dd0*/  IADD3 R4, PT, PT, -R12, -0x43300000, RZ ;  /* 0xbcd000000c047810 */ /* 0x000fc80007ffe1ff */
[----:B------:R-:W-:-:S04]  /*0de0*/  FSETP.NEU.AND P0, PT, |R5|, R4, PT ;  /* 0x000000040500720b */ /* 0x000fc80003f0d200 */
[----:B------:R-:W-:Y:S02]  /*0df0*/  FSEL R8, R2, R8, !P0 ;  /* 0x0000000802087208 */ /* 0x000fe40004000000 */
[----:B------:R-:W-:Y:S01]  /*0e00*/  FSEL R9, R7, R9, !P0 ;  /* 0x0000000907097208 */ /* 0x000fe20004000000 */
[----:B------:R-:W-:Y:S06]  /*0e10*/  BRA `(.L_x_34) ;  /* 0x0000000000447947 */ /* 0x000fec0003800000 */
.L_x_33:
[----:B------:R-:W-:-:S14]  /*0e20*/  DSETP.NAN.AND P0, PT, R2, R2, PT ;  /* 0x000000020200722a */ /* 0x000fdc0003f08000 */
[----:B------:R-:W-:Y:S05]  /*0e30*/  @P0 BRA `(.L_x_35) ;  /* 0x0000000000340947 */ /* 0x000fea0003800000 */
[----:B------:R-:W-:Y:S01]  /*0e40*/  ISETP.NE.AND P0, PT, R20, R21, PT ;  /* 0x000000151400720c */ /* 0x000fe20003f05270 */
[----:B------:R-:W-:Y:S02]  /*0e50*/  IMAD.MOV.U32 R8, RZ, RZ, 0x0 ;  /* 0x00000000ff087424 */ /* 0x000fe400078e00ff */
[----:B------:R-:W-:-:S10]  /*0e60*/  IMAD.MOV.U32 R9, RZ, RZ, -0x80000 ;  /* 0xfff80000ff097424 */ /* 0x000fd400078e00ff */
[----:B------:R-:W-:Y:S05]  /*0e70*/  @!P0 BRA `(.L_x_34) ;  /* 0x00000000002c8947 */ /* 0x000fea0003800000 */
[----:B------:R-:W-:Y:S02]  /*0e80*/  ISETP.NE.AND P0, PT, R20, 0x7ff00000, PT ;  /* 0x7ff000001400780c */ /* 0x000fe40003f05270 */
[----:B------:R-:W-:Y:S02]  /*0e90*/  LOP3.LUT R2, R3, 0x3f847ae1, RZ, 0x3c, !PT ;  /* 0x3f847ae103027812 */ /* 0x000fe400078e3cff */
[----:B------:R-:W-:Y:S02]  /*0ea0*/  ISETP.EQ.OR P0, PT, R21, RZ, !P0 ;  /* 0x000000ff1500720c */ /* 0x000fe40004702670 */
[----:B------:R-:W-:-:S11]  /*0eb0*/  LOP3.LUT R9, R2, 0x80000000, RZ, 0xc0, !PT ;  /* 0x8000000002097812 */ /* 0x000fd600078ec0ff */
[----:B------:R-:W-:Y:S01]  /*0ec0*/  @P0 LOP3.LUT R2, R9, 0x7ff00000, RZ, 0xfc, !PT ;  /* 0x7ff0000009020812 */ /* 0x000fe200078efcff */
[----:B------:R-:W-:Y:S02]  /*0ed0*/  @!P0 IMAD.MOV.U32 R8, RZ, RZ, RZ ;  /* 0x000000ffff088224 */ /* 0x000fe400078e00ff */
[----:B------:R-:W-:Y:S01]  /*0ee0*/  @P0 IMAD.MOV.U32 R8, RZ, RZ, RZ ;  /* 0x000000ffff080224 */ /* 0x000fe200078e00ff */
[----:B------:R-:W-:Y:S01]  /*0ef0*/  @P0 MOV R9, R2 ;  /* 0x0000000200090202 */ /* 0x000fe20000000f00 */
[----:B------:R-:W-:Y:S06]  /*0f00*/  BRA `(.L_x_34) ;  /* 0x0000000000087947 */ /* 0x000fec0003800000 */
.L_x_35:
[----:B------:R-:W-:Y:S01]  /*0f10*/  LOP3.LUT R9, R3, 0x80000, RZ, 0xfc, !PT ;  /* 0x0008000003097812 */ /* 0x000fe200078efcff */
[----:B------:R-:W-:-:S07]  /*0f20*/  IMAD.MOV.U32 R8, RZ, RZ, R2 ;  /* 0x000000ffff087224 */ /* 0x000fce00078e0002 */
.L_x_34:
[----:B------:R-:W-:Y:S05]  /*0f30*/  BSYNC.RECONVERGENT B1 ;  /* 0x0000000000017941 */ /* 0x000fea0003800200 */
.L_x_32:
[----:B------:R-:W-:Y:S02]  /*0f40*/  IMAD.MOV.U32 R2, RZ, RZ, R0 ;  /* 0x000000ffff027224 */ /* 0x000fe400078e0000 */
[----:B------:R-:W-:-:S04]  /*0f50*/  IMAD.MOV.U32 R3, RZ, RZ, 0x0 ;  /* 0x00000000ff037424 */ /* 0x000fc800078e00ff */
[----:B------:R-:W-:Y:S05]  /*0f60*/  RET.REL.NODEC R2 `(_Z5step2PdS_S_) ;  /* 0xfffffff002247950 */ /* 0x000fea0003c3ffff */
.L_x_36:
        /* <DEDUP_REMOVED lines=9> */
.L_x_56:


//--------------------- .text._Z5step1PdS_S_      --------------------------
	.section	.text._Z5step1PdS_S_,"ax",@progbits
	.align	128
        .global         _Z5step1PdS_S_
        .type           _Z5step1PdS_S_,@function
        .size           _Z5step1PdS_S_,(.L_x_57 - _Z5step1PdS_S_)
        .other          _Z5step1PdS_S_,@"STO_CUDA_ENTRY STV_DEFAULT"
_Z5step1PdS_S_:
.text._Z5step1PdS_S_:
[----:B------:R-:W0:Y:S01]  /*0000*/  LDC R1, c[0x0][0x37c] ;  /* 0x0000df00ff017b82 */ /* 0x000e220000000800 */
[----:B------:R-:W1:Y:S07]  /*0010*/  S2R R3, SR_TID.X ;  /* 0x0000000000037919 */ /* 0x000e6e0000002100 */
[----:B------:R-:W1:Y:S08]  /*0020*/  S2UR UR4, SR_CTAID.X ;  /* 0x00000000000479c3 */ /* 0x000e700000002500 */
[----:B------:R-:W1:Y:S02]  /*0030*/  LDC R2, c[0x0][0x360] ;  /* 0x0000d800ff027b82 */ /* 0x000e640000000800 */
[----:B-1----:R-:W-:-:S02]  /*0040*/  IMAD R3, R2, UR4, R3 ;  /* 0x0000000402037c24 */ /* 0x002fc4000f8e0203 */
[----:B------:R-:W-:-:S03]  /*0050*/  IMAD.MOV.U32 R2, RZ, RZ, RZ ;  /* 0x000000ffff027224 */ /* 0x000fc600078e00ff */
[C---:B------:R-:W-:Y:S01]  /*0060*/  ISETP.GT.AND P0, PT, R3.reuse, 0x5f0, PT ;  /* 0x000005f00300780c */ /* 0x040fe20003f04270 */
[----:B------:R-:W-:-:S05]  /*0070*/  IMAD.HI R19, R3, -0x2df2df2d, R2 ;  /* 0xd20d20d303137827 */ /* 0x000fca00078e0202 */
[----:B------:R-:W-:-:S07]  /*0080*/  SHF.R.U32.HI R0, RZ, 0x1f, R19 ;  /* 0x0000001fff007819 */ /* 0x000fce0000011613 */
        /* <DEDUP_REMOVED lines=9> */
[----:B------:R1:W2:Y:S01]  /*0120*/  LDC.64 R2, c[0x4][R0] ;  /* 0x0100000000027b82 */ /* 0x0002a20000000a00 */
[----:B------:R-:W3:Y:S01]  /*0130*/  LDCU.64 UR6, c[0x4][0x28] ;  /* 0x01000500ff0677ac */ /* 0x000ee20008000a00 */
[----:B------:R-:W-:Y:S02]  /*0140*/  IMAD.MOV.U32 R12, RZ, RZ, 0x1 ;  /* 0x00000001ff0c7424 */ /* 0x000fe400078e00ff */
[----:B------:R-:W-:Y:S01]  /*0150*/  IMAD.MOV.U32 R13, RZ, RZ, RZ ;  /* 0x000000ffff0d7224 */ /* 0x000fe200078e00ff */
[----:B------:R-:W4:Y:S01]  /*0160*/  LDCU.64 UR8, c[0x4][0x8] ;  /* 0x01000100ff0877ac */ /* 0x000f220008000a00 */
[----:B0-----:R-:W-:-:S02]  /*0170*/  IMAD.U32 R4, RZ, RZ, UR4 ;  /* 0x00000004ff047e24 */ /* 0x001fc4000f8e00ff */
[----:B------:R-:W-:Y:S02]  /*0180*/  IMAD.U32 R5, RZ, RZ, UR5 ;  /* 0x00000005ff057e24 */ /* 0x000fe4000f8e00ff */
[----:B---3--:R-:W-:Y:S02]  /*0190*/  IMAD.U32 R6, RZ, RZ, UR6 ;  /* 0x00000006ff067e24 */ /* 0x008fe4000f8e00ff */
[----:B------:R-:W-:Y:S02]  /*01a0*/  IMAD.U32 R7, RZ, RZ, UR7 ;  /* 0x00000007ff077e24 */ /* 0x000fe4000f8e00ff */
[----:B----4-:R-:W-:Y:S02]  /*01b0*/  IMAD.U32 R10, RZ, RZ, UR8 ;  /* 0x00000008ff0a7e24 */ /* 0x010fe4000f8e00ff */
[----:B-1----:R-:W-:-:S07]  /*01c0*/  IMAD.U32 R11, RZ, RZ, UR9 ;  /* 0x00000009ff0b7e24 */ /* 0x002fce000f8e00ff */
[----:B------:R-:W-:-:S07]  /*01d0*/  LEPC R20, `(.L_x_38) ;  /* 0x000000001014794e */ /* 0x000fce0000000000 */
[----:B--2---:R-:W-:Y:S05]  /*01e0*/  CALL.ABS.NOINC R2 ;  /* 0x0000000002007343 */ /* 0x004fea0003c00000 */
.L_x_38:
[----:B------:R-:W-:Y:S05]  /*01f0*/  BSYNC.RECONVERGENT B6 ;  /* 0x0000000000067941 */ /* 0x000fea0003800200 */
.L_x_37:
[----:B------:R-:W0:Y:S01]  /*0200*/  LDC.64 R16, c[0x0][0x358] ;  /* 0x0000d600ff107b82 */ /* 0x000e220000000a00 */
[----:B------:R-:W-:Y:S01]  /*0210*/  ISETP.GT.AND P0, PT, R18, -0x1, PT ;  /* 0xffffffff1200780c */ /* 0x000fe20003f04270 */
[----:B------:R-:W-:-:S12]  /*0220*/  BSSY.RECONVERGENT B6, `(.L_x_39) ;  /* 0x0000012000067945 */ /* 0x000fd80003800200 */
[----:B------:R-:W-:Y:S05]  /*0230*/  @P0 BRA `(.L_x_40) ;  /* 0x0000000000400947 */ /* 0x000fea0003800000 */
[----:B------:R-:W-:Y:S01]  /*0240*/  MOV R0, 0x0 ;  /* 0x0000000000007802 */ /* 0x000fe20000000f00 */
[----:B------:R-:W1:Y:S01]  /*0250*/  LDCU.64 UR4, c[0x4][0x30] ;  /* 0x01000600ff0477ac */ /* 0x000e620008000a00 */
[----:B------:R-:W-:Y:S02]  /*0260*/  IMAD.MOV.U32 R8, RZ, RZ, 0x5a ;  /* 0x0000005aff087424 */ /* 0x000fe400078e00ff */
[----:B------:R2:W3:Y:S01]  /*0270*/  LDC.64 R2, c[0x4][R0] ;  /* 0x0100000000027b82 */ /* 0x0004e20000000a00 */
[----:B------:R-:W4:Y:S01]  /*0280*/  LDCU.64 UR6, c[0x4][0x28] ;  /* 0x01000500ff0677ac */ /* 0x000f220008000a00 */
[----:B------:R-:W-:Y:S02]  /*0290*/  IMAD.MOV.U32 R12, RZ, RZ, 0x1 ;  /* 0x00000001ff0c7424 */ /* 0x000fe400078e00ff */
[----:B------:R-:W-:Y:S01]  /*02a0*/  IMAD.MOV.U32 R13, RZ, RZ, RZ ;  /* 0x000000ffff0d7224 */ /* 0x000fe200078e00ff */
[----:B------:R-:W5:Y:S01]  /*02b0*/  LDCU.64 UR8, c[0x4][0x8] ;  /* 0x01000100ff0877ac */ /* 0x000f620008000a00 */
[----:B-1----:R-:W-:-:S02]  /*02c0*/  IMAD.U32 R4, RZ, RZ, UR4 ;  /* 0x00000004ff047e24 */ /* 0x002fc4000f8e00ff */
[----:B------:R-:W-:Y:S02]  /*02d0*/  IMAD.U32 R5, RZ, RZ, UR5 ;  /* 0x00000005ff057e24 */ /* 0x000fe4000f8e00ff */
[----:B----4-:R-:W-:Y:S02]  /*02e0*/  IMAD.U32 R6, RZ, RZ, UR6 ;  /* 0x00000006ff067e24 */ /* 0x010fe4000f8e00ff */
[----:B------:R-:W-:Y:S01]  /*02f0*/  IMAD.U32 R7, RZ, RZ, UR7 ;  /* 0x00000007ff077e24 */ /* 0x000fe2000f8e00ff */
[----:B-----5:R-:W-:Y:S01]  /*0300*/  MOV R10, UR8 ;  /* 0x00000008000a7c02 */ /* 0x020fe20008000f00 */
[----:B--2---:R-:W-:-:S07]  /*0310*/  IMAD.U32 R11, RZ, RZ, UR9 ;  /* 0x00000009ff0b7e24 */ /* 0x004fce000f8e00ff */
[----:B------:R-:W-:-:S07]  /*0320*/  LEPC R20, `(.L_x_40) ;  /* 0x000000001014794e */ /* 0x000fce0000000000 */
[----:B0--3--:R-:W-:Y:S05]  /*0330*/  CALL.ABS.NOINC R2 ;  /* 0x0000000002007343 */ /* 0x009fea0003c00000 */
.L_x_40:
[----:B------:R-:W-:Y:S05]  /*0340*/  BSYNC.RECONVERGENT B6 ;  /* 0x0000000000067941 */ /* 0x000fea0003800200 */
.L_x_39:
[----:B------:R-:W1:Y:S01]  /*0350*/  LDC.64 R20, c[0x0][0x388] ;  /* 0x0000e200ff147b82 */ /* 0x000e620000000a00 */
[C---:B0-----:R-:W-:Y:S02]  /*0360*/  R2UR UR4, R16.reuse ;  /* 0x00000000100472ca */ /* 0x041fe400000e0000 */
[C---:B------:R-:W-:Y:S02]  /*0370*/  R2UR UR5, R17.reuse ;  /* 0x00000000110572ca */ /* 0x040fe400000e0000 */
[----:B------:R-:W-:Y:S02]  /*0380*/  R2UR UR6, R16 ;  /* 0x00000000100672ca */ /* 0x000fe400000e0000 */
[----:B------:R-:W-:Y:S01]  /*0390*/  R2UR UR7, R17 ;  /* 0x00000000110772ca */ /* 0x000fe200000e0000 */
[----:B-1----:R-:W-:-:S04]  /*03a0*/  IMAD.WIDE R20, R19, 0x148, R20 ;  /* 0x0000014813147825 */ /* 0x002fc800078e0214 */
[----:B------:R-:W-:-:S05]  /*03b0*/  IMAD.WIDE R20, R18, 0x8, R20 ;  /* 0x0000000812147825 */ /* 0x000fca00078e0214 */
[----:B------:R-:W2:Y:S04]  /*03c0*/  LDG.E.64 R2, desc[UR4][R20.64+0x158] ;  /* 0x0001580414027981 */ /* 0x000ea8000c1e1b00 */
[----:B------:R-:W2:Y:S01]  /*03d0*/  LDG.E.64 R4, desc[UR6][R20.64+0x148] ;  /* 0x0001480614047981 */ /* 0x000ea2000c1e1b00 */
[----:B------:R-:W0:Y:S01]  /*03e0*/  MUFU.RCP64H R7, 0.099999964237213134766 ;  /* 0x3fb9999900077908 */ /* 0x000e220000001800 */
[----:B------:R-:W-:Y:S01]  /*03f0*/  IMAD.MOV.U32 R10, RZ, RZ, -0x66666666 ;  /* 0x9999999aff0a7424 */ /* 0x000fe200078e00ff */
[----:B------:R-:W-:Y:S01]  /*0400*/  BSSY.RECONVERGENT B0, `(.L_x_41) ;  /* 0x0000018000007945 */ /* 0x000fe20003800200 */
[----:B------:R-:W-:Y:S02]  /*0410*/  IMAD.MOV.U32 R11, RZ, RZ, 0x3fb99999 ;  /* 0x3fb99999ff0b7424 */ /* 0x000fe400078e00ff */
[----:B------:R-:W-:-:S06]  /*0420*/  IMAD.MOV.U32 R6, RZ, RZ, 0x1 ;  /* 0x00000001ff067424 */ /* 0x000fcc00078e00ff */
[----:B0-----:R-:W-:-:S08]  /*0430*/  DFMA R8, R6, -R10, 1 ;  /* 0x3ff000000608742b */ /* 0x001fd0000000080a */
[----:B------:R-:W-:-:S08]  /*0440*/  DFMA R8, R8, R8, R8 ;  /* 0x000000080808722b */ /* 0x000fd00000000008 */
[----:B------:R-:W-:-:S08]  /*0450*/  DFMA R8, R6, R8, R6 ;  /* 0x000000080608722b */ /* 0x000fd00000000006 */
[----:B------:R-:W-:-:S08]  /*0460*/  DFMA R6, R8, -R10, 1 ;  /* 0x3ff000000806742b */ /* 0x000fd0000000080a */
[----:B------:R-:W-:Y:S02]  /*0470*/  DFMA R6, R8, R6, R8 ;  /* 0x000000060806722b */ /* 0x000fe40000000008 */
[----:B--2---:R-:W-:-:S08]  /*0480*/  DADD R2, R2, -R4 ;  /* 0x0000000002027229 */ /* 0x004fd00000000804 */
[----:B------:R-:W-:Y:S02]  /*0490*/  DMUL R4, R2, R6 ;  /* 0x0000000602047228 */ /* 0x000fe40000000000 */
[----:B------:R-:W-:-:S06]  /*04a0*/  FSETP.GEU.AND P1, PT, |R3|, 6.5827683646048100446e-37, PT ;  /* 0x036000000300780b */ /* 0x000fcc0003f2e200 */
[----:B------:R-:W-:-:S08]  /*04b0*/  DFMA R8, R4, -R10, R2 ;  /* 0x8000000a0408722b */ /* 0x000fd00000000002 */
[----:B------:R-:W-:Y:S01]  /*04c0*/  DFMA R4, R6, R8, R4 ;  /* 0x000000080604722b */ /* 0x000fe20000000004 */
[----:B------:R-:W-:Y:S02]  /*04d0*/  IMAD.MOV.U32 R6, RZ, RZ, -0x66666666 ;  /* 0x9999999aff067424 */ /* 0x000fe400078e00ff */
[----:B------:R-:W-:-:S07]  /*04e0*/  IMAD.MOV.U32 R7, RZ, RZ, 0x3fb99999 ;  /* 0x3fb99999ff077424 */ /* 0x000fce00078e00ff */
[----:B------:R-:W-:-:S05]  /*04f0*/  FFMA R0, RZ, 1.4499999284744262695, R5 ;  /* 0x3fb99999ff007823 */ /* 0x000fca0000000005 */
[----:B------:R-:W-:-:S13]  /*0500*/  FSETP.GT.AND P0, PT, |R0|, 1.469367938527859385e-39, PT ;  /* 0x001000000000780b */ /* 0x000fda0003f04200 */
[----:B------:R-:W-:Y:S05]  /*0510*/  @P0 BRA P1, `(.L_x_42) ;  /* 0x0000000000180947 */ /* 0x000fea0000800000 */
[----:B------:R-:W-:Y:S01]  /*0520*/  IMAD.MOV.U32 R12, RZ, RZ, R2 ;  /* 0x000000ffff0c7224 */ /* 0x000fe200078e0002 */
[----:B------:R-:W-:Y:S01]  /*0530*/  MOV R0, 0x560 ;  /* 0x0000056000007802 */ /* 0x000fe20000000f00 */
[----:B------:R-:W-:-:S07]  /*0540*/  IMAD.MOV.U32 R13, RZ, RZ, R3 ;  /* 0x000000ffff0d7224 */ /* 0x000fce00078e0003 */
[----:B------:R-:W-:Y:S05]  /*0550*/  CALL.REL.NOINC `($__internal_2_$__cuda_sm20_div_rn_f64_full) ;  /* 0x0000000400bc7944 */ /* 0x000fea0003c00000 */
[----:B------:R-:W-:Y:S01]  /*0560*/  MOV R4, R10 ;  /* 0x0000000a00047202 */ /* 0x000fe20000000f00 */
[----:B------:R-:W-:-:S07]  /*0570*/  IMAD.MOV.U32 R5, RZ, RZ, R11 ;  /* 0x000000ffff057224 */ /* 0x000fce00078e000b */
.L_x_42:
[----:B------:R-:W-:Y:S05]  /*0580*/  BSYNC.RECONVERGENT B0 ;  /* 0x0000000000007941 */ /* 0x000fea0003800200 */
.L_x_41:
[----:B------:R-:W0:Y:S01]  /*0590*/  LDC.64 R14, c[0x0][0x390] ;  /* 0x0000e400ff0e7b82 */ /* 0x000e220000000a00 */
[C---:B------:R-:W-:Y:S02]  /*05a0*/  R2UR UR4, R16.reuse ;  /* 0x00000000100472ca */ /* 0x040fe400000e0000 */
[C---:B------:R-:W-:Y:S02]  /*05b0*/  R2UR UR5, R17.reuse ;  /* 0x00000000110572ca */ /* 0x040fe400000e0000 */
[----:B------:R-:W-:Y:S02]  /*05c0*/  R2UR UR6, R16 ;  /* 0x00000000100672ca */ /* 0x000fe400000e0000 */
[----:B------:R-:W-:Y:S01]  /*05d0*/  R2UR UR7, R17 ;  /* 0x00000000110772ca */ /* 0x000fe200000e0000 */
[----:B0-----:R-:W-:-:S04]  /*05e0*/  IMAD.WIDE R14, R19, 0x148, R14 ;  /* 0x00000148130e7825 */ /* 0x001fc800078e020e */
        /* <DEDUP_REMOVED lines=17> */
[----:B------:R-:W-:-:S10]  /*0700*/  DFMA R2, R12, R2, R10 ;  /* 0x000000020c02722b */ /* 0x000fd4000000000a */
[----:B------:R-:W-:-:S05]  /*0710*/  FFMA R0, RZ, 1.4499999284744262695, R3 ;  /* 0x3fb99999ff007823 */ /* 0x000fca0000000003 */
[----:B------:R-:W-:-:S13]  /*0720*/  FSETP.GT.AND P0, PT, |R0|, 1.469367938527859385e-39, PT ;  /* 0x001000000000780b */ /* 0x000fda0003f04200 */
[----:B------:R-:W-:Y:S05]  /*0730*/  @P0 BRA P1, `(.L_x_44) ;  /* 0x0000000000180947 */ /* 0x000fea0000800000 */
[----:B------:R-:W-:Y:S01]  /*0740*/  IMAD.MOV.U32 R12, RZ, RZ, R8 ;  /* 0x000000ffff0c7224 */ /* 0x000fe200078e0008 */
[----:B------:R-:W-:Y:S01]  /*0750*/  MOV R0, 0x780 ;  /* 0x0000078000007802 */ /* 0x000fe20000000f00 */
[----:B------:R-:W-:-:S07]  /*0760*/  IMAD.MOV.U32 R13, RZ, RZ, R9 ;  /* 0x000000ffff0d7224 */ /* 0x000fce00078e0009 */
[----:B------:R-:W-:Y:S05]  /*0770*/  CALL.REL.NOINC `($__internal_2_$__cuda_sm20_div_rn_f64_full) ;  /* 0x0000000400347944 */ /* 0x000fea0003c00000 */
[----:B------:R-:W-:Y:S02]  /*0780*/  IMAD.MOV.U32 R2, RZ, RZ, R10 ;  /* 0x000000ffff027224 */ /* 0x000fe400078e000a */
[----:B------:R-:W-:-:S07]  /*0790*/  IMAD.MOV.U32 R3, RZ, RZ, R11 ;  /* 0x000000ffff037224 */ /* 0x000fce00078e000b */
.L_x_44:
[----:B------:R-:W-:Y:S05]  /*07a0*/  BSYNC.RECONVERGENT B0 ;  /* 0x0000000000007941 */ /* 0x000fea0003800200 */
.L_x_43:
[C---:B------:R-:W-:Y:S02]  /*07b0*/  R2UR UR4, R16.reuse ;  /* 0x00000000100472ca */ /* 0x040fe400000e0000 */
[C---:B------:R-:W-:Y:S02]  /*07c0*/  R2UR UR5, R17.reuse ;  /* 0x00000000110572ca */ /* 0x040fe400000e0000 */
[----:B------:R-:W-:Y:S02]  /*07d0*/  R2UR UR6, R16 ;  /* 0x00000000100672ca */ /* 0x000fe400000e0000 */
[----:B------:R-:W-:-:S09]  /*07e0*/  R2UR UR7, R17 ;  /* 0x00000000110772ca */ /* 0x000fd200000e0000 */
        /* <DEDUP_REMOVED lines=16> */
[----:B------:R-:W-:Y:S02]  /*08f0*/  DFMA R8, R22, R8, R12 ;  /* 0x000000081608722b */ /* 0x000fe4000000000c */
[----:B------:R-:W-:Y:S02]  /*0900*/  DADD R12, R2, R4 ;  /* 0x00000000020c7229 */ /* 0x000fe40000000004 */
[----:B------:R-:W-:-:S06]  /*0910*/  DMUL R4, R4, R4 ;  /* 0x0000000404047228 */ /* 0x000fcc0000000000 */
[----:B------:R-:W-:Y:S02]  /*0920*/  FFMA R0, RZ, 1.4499999284744262695, R9 ;  /* 0x3fb99999ff007823 */ /* 0x000fe40000000009 */
[----:B------:R-:W-:-:S03]  /*0930*/  DFMA R4, R12, 100, -R4 ;  /* 0x405900000c04782b */ /* 0x000fc60000000804 */
[----:B------:R-:W-:-:S13]  /*0940*/  FSETP.GT.AND P0, PT, |R0|, 1.469367938527859385e-39, PT ;  /* 0x001000000000780b */ /* 0x000fda0003f04200 */
[----:B------:R-:W-:Y:S05]  /*0950*/  @P0 BRA P1, `(.L_x_46) ;  /* 0x0000000000180947 */ /* 0x000fea0000800000 */
[----:B------:R-:W-:Y:S01]  /*0960*/  MOV R12, R10 ;  /* 0x0000000a000c7202 */ /* 0x000fe20000000f00 */
[----:B------:R-:W-:Y:S01]  /*0970*/  IMAD.MOV.U32 R13, RZ, RZ, R11 ;  /* 0x000000ffff0d7224 */ /* 0x000fe200078e000b */
[----:B------:R-:W-:-:S07]  /*0980*/  MOV R0, 0x9a0 ;  /* 0x000009a000007802 */ /* 0x000fce0000000f00 */
[----:B------:R-:W-:Y:S05]  /*0990*/  CALL.REL.NOINC `($__internal_2_$__cuda_sm20_div_rn_f64_full) ;  /* 0x0000000000ac7944 */ /* 0x000fea0003c00000 */
[----:B------:R-:W-:Y:S02]  /*09a0*/  IMAD.MOV.U32 R8, RZ, RZ, R10 ;  /* 0x000000ffff087224 */ /* 0x000fe400078e000a */
[----:B------:R-:W-:-:S07]  /*09b0*/  IMAD.MOV.U32 R9, RZ, RZ, R11 ;  /* 0x000000ffff097224 */ /* 0x000fce00078e000b */
.L_x_46:
[----:B------:R-:W-:Y:S05]  /*09c0*/  BSYNC.RECONVERGENT B0 ;  /* 0x0000000000007941 */ /* 0x000fea0003800200 */
.L_x_45:
        /* <DEDUP_REMOVED lines=13> */
[----:B------:R-:W-:Y:S02]  /*0aa0*/  DFMA R24, R22, R24, R22 ;  /* 0x000000181618722b */ /* 0x000fe40000000016 */
[----:B--2---:R-:W-:-:S06]  /*0ab0*/  DADD R12, R12, -R20 ;  /* 0x000000000c0c7229 */ /* 0x004fcc0000000814 */
[----:B------:R-:W-:Y:S02]  /*0ac0*/  DFMA R20, R24, -R10, 1 ;  /* 0x3ff000001814742b */ /* 0x000fe4000000080a */
[----:B------:R-:W-:-:S06]  /*0ad0*/  DMUL R12, R12, R8 ;  /* 0x000000080c0c7228 */ /* 0x000fcc0000000000 */
[----:B------:R-:W-:-:S08]  /*0ae0*/  DFMA R20, R24, R20, R24 ;  /* 0x000000141814722b */ /* 0x000fd00000000018 */
[----:B------:R-:W-:Y:S01]  /*0af0*/  DMUL R8, R20, R12 ;  /* 0x0000000c14087228 */ /* 0x000fe20000000000 */
[----:B------:R-:W-:-:S07]  /*0b00*/  FSETP.GEU.AND P1, PT, |R13|, 6.5827683646048100446e-37, PT ;  /* 0x036000000d00780b */ /* 0x000fce0003f2e200 */
[----:B------:R-:W-:-:S08]  /*0b10*/  DFMA R10, R8, -R10, R12 ;  /* 0x8000000a080a722b */ /* 0x000fd0000000000c */
[----:B------:R-:W-:-:S10]  /*0b20*/  DFMA R8, R20, R10, R8 ;  /* 0x0000000a1408722b */ /* 0x000fd40000000008 */
[----:B------:R-:W-:-:S05]  /*0b30*/  FFMA R0, RZ, 1.4499999284744262695, R9 ;  /* 0x3fb99999ff007823 */ /* 0x000fca0000000009 */
[----:B------:R-:W-:-:S13]  /*0b40*/  FSETP.GT.AND P0, PT, |R0|, 1.469367938527859385e-39, PT ;  /* 0x001000000000780b */ /* 0x000fda0003f04200 */
[----:B------:R-:W-:Y:S05]  /*0b50*/  @P0 BRA P1, `(.L_x_48) ;  /* 0x0000000000100947 */ /* 0x000fea0000800000 */
[----:B------:R-:W-:-:S07]  /*0b60*/  MOV R0, 0xb80 ;  /* 0x00000b8000007802 */ /* 0x000fce0000000f00 */
[----:B------:R-:W-:Y:S05]  /*0b70*/  CALL.REL.NOINC `($__internal_2_$__cuda_sm20_div_rn_f64_full) ;  /* 0x0000000000347944 */ /* 0x000fea0003c00000 */
[----:B------:R-:W-:Y:S02]  /*0b80*/  IMAD.MOV.U32 R8, RZ, RZ, R10 ;  /* 0x000000ffff087224 */ /* 0x000fe400078e000a */
[----:B------:R-:W-:-:S07]  /*0b90*/  IMAD.MOV.U32 R9, RZ, RZ, R11 ;  /* 0x000000ffff097224 */ /* 0x000fce00078e000b */
.L_x_48:
[----:B------:R-:W-:Y:S05]  /*0ba0*/  BSYNC.RECONVERGENT B0 ;  /* 0x0000000000007941 */ /* 0x000fea0003800200 */
.L_x_47:
[----:B------:R-:W0:Y:S01]  /*0bb0*/  LDC.64 R6, c[0x0][0x380] ;  /* 0x0000e000ff067b82 */ /* 0x000e220000000a00 */
[----:B------:R-:W-:Y:S01]  /*0bc0*/  DADD R8, R8, R8 ;  /* 0x0000000008087229 */ /* 0x000fe20000000008 */
[----:B------:R-:W-:Y:S02]  /*0bd0*/  R2UR UR4, R16 ;  /* 0x00000000100472ca */ /* 0x000fe400000e0000 */
[----:B------:R-:W-:-:S05]  /*0be0*/  R2UR UR5, R17 ;  /* 0x00000000110572ca */ /* 0x000fca00000e0000 */
[----:B------:R-:W-:-:S08]  /*0bf0*/  DADD R4, R4, -R8 ;  /* 0x0000000004047229 */ /* 0x000fd00000000808 */
[----:B------:R-:W-:Y:S01]  /*0c00*/  DFMA R4, -R2, R2, R4 ;  /* 0x000000020204722b */ /* 0x000fe20000000104 */
[----:B0-----:R-:W-:-:S04]  /*0c10*/  IMAD.WIDE R6, R19, 0x148, R6 ;  /* 0x0000014813067825 */ /* 0x001fc800078e0206 */
[----:B------:R-:W-:-:S05]  /*0c20*/  IMAD.WIDE R6, R18, 0x8, R6 ;  /* 0x0000000812067825 */ /* 0x000fca00078e0206 */
[----:B------:R-:W-:Y:S01]  /*0c30*/  STG.E.64 desc[UR4][R6.64+0x150], R4 ;  /* 0x0001500406007986 */ /* 0x000fe2000c101b04 */
[----:B------:R-:W-:Y:S05]  /*0c40*/  EXIT ;  /* 0x000000000000794d */ /* 0x000fea0003800000 */
        .weak           $__internal_2_$__cuda_sm20_div_rn_f64_full
        .type           $__internal_2_$__cuda_sm20_div_rn_f64_full,@function
        .size           $__internal_2_$__cuda_sm20_div_rn_f64_full,(.L_x_57 - $__internal_2_$__cuda_sm20_div_rn_f64_full)
$__internal_2_$__cuda_sm20_div_rn_f64_full:
[----:B------:R-:W-:Y:S01]  /*0c50*/  FSETP.GEU.AND P2, PT, |R13|, 1.469367938527859385e-39, PT ;  /* 0x001000000d00780b */ /* 0x000fe20003f4e200 */
[----:B------:R-:W-:Y:S01]  /*0c60*/  IMAD.MOV.U32 R22, RZ, RZ, R12 ;  /* 0x000000ffff167224 */ /* 0x000fe200078e000c */
        /* <DEDUP_REMOVED lines=12> */
[----:B------:R-:W-:Y:S01]  /*0d30*/  IMAD.MOV.U32 R9, RZ, RZ, 0x1ca00000 ;  /* 0x1ca00000ff097424 */ /* 0x000fe200078e00ff */
[----:B------:R-:W-:Y:S01]  /*0d40*/  @!P2 MOV R26, RZ ;  /* 0x000000ff001aa202 */ /* 0x000fe20000000f00 */
[----:B------:R-:W0:Y:S03]  /*0d50*/  MUFU.RCP64H R25, R11 ;  /* 0x0000000b00197308 */ /* 0x000e260000001800 */
[----:B------:R-:W-:-:S02]  /*0d60*/  @!P2 SEL R27, R9, 0x63400000, !P3 ;  /* 0x63400000091ba807 */ /* 0x000fc40005800000 */
[----:B------:R-:W-:Y:S02]  /*0d70*/  SEL R23, R9, 0x63400000, !P1 ;  /* 0x6340000009177807 */ /* 0x000fe40004800000 */
[--C-:B------:R-:W-:Y:S02]  /*0d80*/  @!P2 LOP3.LUT R27, R27, 0x80000000, R13.reuse, 0xf8, !PT ;  /* 0x800000001b1ba812 */ /* 0x100fe400078ef80d */
[----:B------:R-:W-:Y:S02]  /*0d90*/  LOP3.LUT R23, R23, 0x800fffff, R13, 0xf8, !PT ;  /* 0x800fffff17177812 */ /* 0x000fe400078ef80d */
[----:B------:R-:W-:Y:S02]  /*0da0*/  @!P2 LOP3.LUT R27, R27, 0x100000, RZ, 0xfc, !PT ;  /* 0x001000001b1ba812 */ /* 0x000fe400078efcff */
[----:B------:R-:W-:-:S04]  /*0db0*/  @!P0 LOP3.LUT R31, R11, 0x7ff00000, RZ, 0xc0, !PT ;  /* 0x7ff000000b1f8812 */ /* 0x000fc800078ec0ff */
[----:B------:R-:W-:Y:S02]  /*0dc0*/  @!P2 DFMA R22, R22, 2, -R26 ;  /* 0x400000001616a82b */ /* 0x000fe4000000081a */
[----:B0-----:R-:W-:-:S08]  /*0dd0*/  DFMA R26, R24, -R10, 1 ;  /* 0x3ff00000181a742b */ /* 0x001fd0000000080a */
[----:B------:R-:W-:-:S08]  /*0de0*/  DFMA R26, R26, R26, R26 ;  /* 0x0000001a1a1a722b */ /* 0x000fd0000000001a */
[----:B------:R-:W-:-:S08]  /*0df0*/  DFMA R26, R24, R26, R24 ;  /* 0x0000001a181a722b */ /* 0x000fd00000000018 */
[----:B------:R-:W-:-:S08]  /*0e00*/  DFMA R24, R26, -R10, 1 ;  /* 0x3ff000001a18742b */ /* 0x000fd0000000080a */
[----:B------:R-:W-:-:S08]  /*0e10*/  DFMA R24, R26, R24, R26 ;  /* 0x000000181a18722b */ /* 0x000fd0000000001a */
[----:B------:R-:W-:-:S08]  /*0e20*/  DMUL R26, R24, R22 ;  /* 0x00000016181a7228 */ /* 0x000fd00000000000 */
[----:B------:R-:W-:-:S08]  /*0e30*/  DFMA R28, R26, -R10, R22 ;  /* 0x8000000a1a1c722b */ /* 0x000fd00000000016 */
[----:B------:R-:W-:Y:S01]  /*0e40*/  DFMA R28, R24, R28, R26 ;  /* 0x0000001c181c722b */ /* 0x000fe2000000001a */
[----:B------:R-:W-:Y:S01]  /*0e50*/  IMAD.MOV.U32 R24, RZ, RZ, R8 ;  /* 0x000000ffff187224 */ /* 0x000fe200078e0008 */
[----:B------:R-:W-:-:S05]  /*0e60*/  @!P2 LOP3.LUT R24, R23, 0x7ff00000, RZ, 0xc0, !PT ;  /* 0x7ff000001718a812 */ /* 0x000fca00078ec0ff */
[----:B------:R-:W-:-:S05]  /*0e70*/  VIADD R25, R24, 0xffffffff ;  /* 0xffffffff18197836 */ /* 0x000fca0000000000 */
[----:B------:R-:W-:Y:S01]  /*0e80*/  ISETP.GT.U32.AND P0, PT, R25, 0x7feffffe, PT ;  /* 0x7feffffe1900780c */ /* 0x000fe20003f04070 */
[----:B------:R-:W-:-:S05]  /*0e90*/  VIADD R25, R31, 0xffffffff ;  /* 0xffffffff1f197836 */ /* 0x000fca0000000000 */
[----:B------:R-:W-:-:S13]  /*0ea0*/  ISETP.GT.U32.OR P0, PT, R25, 0x7feffffe, P0 ;  /* 0x7feffffe1900780c */ /* 0x000fda0000704470 */
[----:B------:R-:W-:Y:S05]  /*0eb0*/  @P0 BRA `(.L_x_50) ;  /* 0x00000000006c0947 */ /* 0x000fea0003800000 */
[----:B------:R-:W-:-:S04]  /*0ec0*/  LOP3.LUT R13, R7, 0x7ff00000, RZ, 0xc0, !PT ;  /* 0x7ff00000070d7812 */ /* 0x000fc800078ec0ff */
[CC--:B------:R-:W-:Y:S02]  /*0ed0*/  VIADDMNMX R12, R8.reuse, -R13.reuse, 0xb9600000, !PT ;  /* 0xb9600000080c7446 */ /* 0x0c0fe4000780090d */
[----:B------:R-:W-:Y:S02]  /*0ee0*/  ISETP.GE.U32.AND P0, PT, R8, R13, PT ;  /* 0x0000000d0800720c */ /* 0x000fe40003f06070 */
[----:B------:R-:W-:Y:S02]  /*0ef0*/  VIMNMX R12, PT, PT, R12, 0x46a00000, PT ;  /* 0x46a000000c0c7848 */ /* 0x000fe40003fe0100 */
[----:B------:R-:W-:-:S05]  /*0f00*/  SEL R9, R9, 0x63400000, !P0 ;  /* 0x6340000009097807 */ /* 0x000fca0004000000 */
[----:B------:R-:W-:Y:S02]  /*0f10*/  IMAD.IADD R24, R12, 0x1, -R9 ;  /* 0x000000010c187824 */ /* 0x000fe400078e0a09 */
[----:B------:R-:W-:Y:S02]  /*0f20*/  IMAD.MOV.U32 R12, RZ, RZ, RZ ;  /* 0x000000ffff0c7224 */ /* 0x000fe400078e00ff */
[----:B------:R-:W-:-:S06]  /*0f30*/  VIADD R13, R24, 0x7fe00000 ;  /* 0x7fe00000180d7836 */ /* 0x000fcc0000000000 */
[----:B------:R-:W-:-:S10]  /*0f40*/  DMUL R8, R28, R12 ;  /* 0x0000000c1c087228 */ /* 0x000fd40000000000 */
[----:B------:R-:W-:-:S13]  /*0f50*/  FSETP.GTU.AND P0, PT, |R9|, 1.469367938527859385e-39, PT ;  /* 0x001000000900780b */ /* 0x000fda0003f0c200 */
[----:B------:R-:W-:Y:S05]  /*0f60*/  @P0 BRA `(.L_x_51) ;  /* 0x0000000000940947 */ /* 0x000fea0003800000 */
[----:B------:R-:W-:Y:S01]  /*0f70*/  DFMA R22, R28, -R10, R22 ;  /* 0x8000000a1c16722b */ /* 0x000fe20000000016 */
[----:B------:R-:W-:-:S09]  /*0f80*/  IMAD.MOV.U32 R12, RZ, RZ, RZ ;  /* 0x000000ffff0c7224 */ /* 0x000fd200078e00ff */
[C---:B------:R-:W-:Y:S02]  /*0f90*/  FSETP.NEU.AND P0, PT, R23.reuse, RZ, PT ;  /* 0x000000ff1700720b */ /* 0x040fe40003f0d000 */
[----:B------:R-:W-:-:S04]  /*0fa0*/  LOP3.LUT R25, R23, 0x80000000, R7, 0x48, !PT ;  /* 0x8000000017197812 */ /* 0x000fc800078e4807 */
[----:B------:R-:W-:-:S07]  /*0fb0*/  LOP3.LUT R13, R25, R13, RZ, 0xfc, !PT ;  /* 0x0000000d190d7212 */ /* 0x000fce00078efcff */
[----:B------:R-:W-:Y:S05]  /*0fc0*/  @!P0 BRA `(.L_x_51) ;  /* 0x00000000007c8947 */ /* 0x000fea0003800000 */
[----:B------:R-:W-:Y:S01]  /*0fd0*/  IMAD.MOV R11, RZ, RZ, -R24 ;  /* 0x000000ffff0b7224 */ /* 0x000fe200078e0a18 */
[----:B------:R-:W-:Y:S01]  /*0fe0*/  DMUL.RP R12, R28, R12 ;  /* 0x0000000c1c0c7228 */ /* 0x000fe20000008000 */
[----:B------:R-:W-:-:S06]  /*0ff0*/  IMAD.MOV.U32 R10, RZ, RZ, RZ ;  /* 0x000000ffff0a7224 */ /* 0x000fcc00078e00ff */
[----:B------:R-:W-:-:S03]  /*1000*/  DFMA R10, R8, -R10, R28 ;  /* 0x8000000a080a722b */ /* 0x000fc6000000001c */
[----:B------:R-:W-:-:S03]  /*1010*/  LOP3.LUT R25, R13, R25, RZ, 0x3c, !PT ;  /* 0x000000190d197212 */ /* 0x000fc600078e3cff */
[----:B------:R-:W-:-:S04]  /*1020*/  IADD3 R10, PT, PT, -R24, -0x43300000, RZ ;  /* 0xbcd00000180a7810 */ /* 0x000fc80007ffe1ff */
[----:B------:R-:W-:-:S04]  /*1030*/  FSETP.NEU.AND P0, PT, |R11|, R10, PT ;  /* 0x0000000a0b00720b */ /* 0x000fc80003f0d200 */
[----:B------:R-:W-:Y:S02]  /*1040*/  FSEL R8, R12, R8, !P0 ;  /* 0x000000080c087208 */ /* 0x000fe40004000000 */
[----:B------:R-:W-:Y:S01]  /*1050*/  FSEL R9, R25, R9, !P0 ;  /* 0x0000000919097208 */ /* 0x000fe20004000000 */
[----:B------:R-:W-:Y:S06]  /*1060*/  BRA `(.L_x_51) ;  /* 0x0000000000547947 */ /* 0x000fec0003800000 */
.L_x_50:
[----:B------:R-:W-:-:S14]  /*1070*/  DSETP.NAN.AND P0, PT, R12, R12, PT ;  /* 0x0000000c0c00722a */ /* 0x000fdc0003f08000 */
[----:B------:R-:W-:Y:S05]  /*1080*/  @P0 BRA `(.L_x_52) ;  /* 0x0000000000440947 */ /* 0x000fea0003800000 */
[----:B------:R-:W-:-:S14]  /*1090*/  DSETP.NAN.AND P0, PT, R6, R6, PT ;  /* 0x000000060600722a */ /* 0x000fdc0003f08000 */
[----:B------:R-:W-:Y:S05]  /*10a0*/  @P0 BRA `(.L_x_53) ;  /* 0x0000000000300947 */ /* 0x000fea0003800000 */
[----:B------:R-:W-:Y:S01]  /*10b0*/  ISETP.NE.AND P0, PT, R24, R31, PT ;  /* 0x0000001f1800720c */ /* 0x000fe20003f05270 */
[----:B------:R-:W-:Y:S01]  /*10c0*/  IMAD.MOV.U32 R8, RZ, RZ, 0x0 ;  /* 0x00000000ff087424 */ /* 0x000fe200078e00ff */
[----:B------:R-:W-:-:S11]  /*10d0*/  MOV R9, 0xfff80000 ;  /* 0xfff8000000097802 */ /* 0x000fd60000000f00 */
        /* <DEDUP_REMOVED lines=9> */
.L_x_53:
[----:B------:R-:W-:Y:S01]  /*1170*/  LOP3.LUT R9, R7, 0x80000, RZ, 0xfc, !PT ;  /* 0x0008000007097812 */ /* 0x000fe200078efcff */
[----:B------:R-:W-:Y:S01]  /*1180*/  IMAD.MOV.U32 R8, RZ, RZ, R6 ;  /* 0x000000ffff087224 */ /* 0x000fe200078e0006 */
[----:B------:R-:W-:Y:S06]  /*1190*/  BRA `(.L_x_51) ;  /* 0x0000000000087947 */ /* 0x000fec0003800000 */
.L_x_52:
[----:B------:R-:W-:Y:S01]  /*11a0*/  LOP3.LUT R9, R13, 0x80000, RZ, 0xfc, !PT ;  /* 0x000800000d097812 */ /* 0x000fe200078efcff */
[----:B------:R-:W-:-:S07]  /*11b0*/  IMAD.MOV.U32 R8, RZ, RZ, R12 ;  /* 0x000000ffff087224 */ /* 0x000fce00078e000c */
.L_x_51:
[----:B------:R-:W-:Y:S05]  /*11c0*/  BSYNC.RECONVERGENT B1 ;  /* 0x0000000000017941 */ /* 0x000fea0003800200 */
.L_x_49:
[----:B------:R-:W-:Y:S02]  /*11d0*/  IMAD.MOV.U32 R10, RZ, RZ, R8 ;  /* 0x000000ffff0a7224 */ /* 0x000fe400078e0008 */
[----:B------:R-:W-:Y:S02]  /*11e0*/  IMAD.MOV.U32 R11, RZ, RZ, R9 ;  /* 0x000000ffff0b7224 */ /* 0x000fe400078e0009 */
[----:B------:R-:W-:Y:S02]  /*11f0*/  IMAD.MOV.U32 R8, RZ, RZ, R0 ;  /* 0x000000ffff087224 */ /* 0x000fe400078e0000 */
[----:B------:R-:W-:-:S04]  /*1200*/  IMAD.MOV.U32 R9, RZ, RZ, 0x0 ;  /* 0x00000000ff097424 */ /* 0x000fc800078e00ff */
[----:B------:R-:W-:Y:S05]  /*1210*/  RET.REL.NODEC R8 `(_Z5step1PdS_S_) ;  /* 0xffffffec08787950 */ /* 0x000fea0003c3ffff */
.L_x_54:
        /* <DEDUP_REMOVED lines=14> */
.L_x_57:


//--------------------- .nv.global.init           --------------------------
	.section	.nv.global.init,"aw",@progbits
.nv.global.init:
	.type		$str$3,@object
	.size		$str$3,($str$4 - $str$3)
$str$3:
        /*0000*/ 	.byte	0x30, 0x20, 0x3c, 0x3d, 0x20, 0x68, 0x20, 0x26, 0x26, 0x20, 0x68, 0x20, 0x3c, 0x20, 0x6e, 0x79
        /*0010*/ 	.byte	0x00
	.type		$str$4,@object
	.size		$str$4,($str - $str$4)
$str$4:
        /*0011*/ 	.byte	0x30, 0x20, 0x3c, 0x3d, 0x20, 0x77, 0x20, 0x26, 0x26, 0x20, 0x77, 0x20, 0x3c, 0x20, 0x6e, 0x78
        /*0021*/ 	.byte	0x00
	.type		$str,@object
	.size		$str,($str$2 - $str)
$str:
        /*0022*/ 	.byte	0x31, 0x20, 0x3c, 0x3d, 0x20, 0x68, 0x20, 0x26, 0x26, 0x20, 0x68, 0x20, 0x3c, 0x20, 0x6e, 0x79
        /*0032*/ 	.byte	0x20, 0x2d, 0x20, 0x31, 0x00
	.type		$str$2,@object
	.size		$str$2,($str$1 - $str$2)
$str$2:
        /*0037*/ 	.byte	0x31, 0x20, 0x3c, 0x3d, 0x20, 0x77, 0x20, 0x26, 0x26, 0x20, 0x77, 0x20, 0x3c, 0x20, 0x6e, 0x78
        /*0047*/ 	.byte	0x20, 0x2d, 0x20, 0x31, 0x00
	.type		$str$1,@object
	.size		$str$1,(__unnamed_1 - $str$1)
$str$1:
        /*004c*/ 	.byte	0x2f, 0x74, 0x6d, 0x70, 0x2f, 0x73, 0x61, 0x73, 0x73, 0x5f, 0x63, 0x75, 0x5f, 0x65, 0x31, 0x73
        /*005c*/ 	.byte	0x35, 0x79, 0x78, 0x5f, 0x65, 0x2f, 0x6b, 0x2e, 0x63, 0x75, 0x00
	.type		__unnamed_1,@object
	.size		__unnamed_1,(__unnamed_2 - __unnamed_1)
__unnamed_1:
        /*0067*/ 	.byte	0x76, 0x6f, 0x69, 0x64, 0x20, 0x73, 0x74, 0x65, 0x70, 0x31, 0x28, 0x64, 0x6f, 0x75, 0x62, 0x6c
        /*0077*/ 	.byte	0x65, 0x20, 0x2a, 0x2c, 0x20, 0x64, 0x6f, 0x75, 0x62, 0x6c, 0x65, 0x20, 0x2a, 0x2c, 0x20, 0x64
        /*0087*/ 	.byte	0x6f, 0x75, 0x62, 0x6c, 0x65, 0x20, 0x2a, 0x29, 0x00
	.type		__unnamed_2,@object
	.size		__unnamed_2,(__unnamed_3 - __unnamed_2)
__unnamed_2:
        /*0090*/ 	.byte	0x76, 0x6f, 0x69, 0x64, 0x20, 0x73, 0x74, 0x65, 0x70, 0x32, 0x28, 0x64, 0x6f, 0x75, 0x62, 0x6c
        /*00a0*/ 	.byte	0x65, 0x20, 0x2a, 0x2c, 0x20, 0x64, 0x6f, 0x75, 0x62, 0x6c, 0x65, 0x20, 0x2a, 0x2c, 0x20, 0x64
        /*00b0*/ 	.byte	0x6f, 0x75, 0x62, 0x6c, 0x65, 0x20, 0x2a, 0x29, 0x00
	.type		__unnamed_3,@object
	.size		__unnamed_3,(.L_2 - __unnamed_3)
__unnamed_3:
        /*00b9*/ 	.byte	0x76, 0x6f, 0x69, 0x64, 0x20, 0x73, 0x74, 0x65, 0x70, 0x33, 0x28, 0x64, 0x6f, 0x75, 0x62, 0x6c
        /*00c9*/ 	.byte	0x65, 0x20, 0x2a, 0x2c, 0x20, 0x64, 0x6f, 0x75, 0x62, 0x6c, 0x65, 0x20, 0x2a, 0x2c, 0x20, 0x64
        /*00d9*/ 	.byte	0x6f, 0x75, 0x62, 0x6c, 0x65, 0x20, 0x2a, 0x2c, 0x20, 0x64, 0x6f, 0x75, 0x62, 0x6c, 0x65, 0x20
        /*00e9*/ 	.byte	0x2a, 0x2c, 0x20, 0x64, 0x6f, 0x75, 0x62, 0x6c, 0x65, 0x20, 0x2a, 0x29, 0x00
.L_2:


//--------------------- .nv.shared.reserved.0     --------------------------
	.section	.nv.shared.reserved.0,"aw",@nobits
	.weak		__nv_reservedSMEM_offset_0_alias
	.size		__nv_reservedSMEM_offset_0_alias, 0, 64
	.other		__nv_reservedSMEM_offset_0_alias,@"STO_CUDA_RESERVED_SHARED STV_DEFAULT"
__nv_reservedSMEM_offset_0_alias:
	.zero		0
	.zero		64


//--------------------- .nv.constant0._Z5step3PdS_S_S_S_ --------------------------
	.section	.nv.constant0._Z5step3PdS_S_S_S_,"a",@progbits
	.sectionflags	@""
	.align	4
.nv.constant0._Z5step3PdS_S_S_S_:
	.zero		936


//--------------------- .nv.constant0._Z5step2PdS_S_ --------------------------
	.section	.nv.constant0._Z5step2PdS_S_,"a",@progbits
	.sectionflags	@""
	.align	4
.nv.constant0._Z5step2PdS_S_:
	.zero		920


//--------------------- .nv.constant0._Z5step1PdS_S_ --------------------------
	.section	.nv.constant0._Z5step1PdS_S_,"a",@progbits
	.sectionflags	@""
	.align	4
.nv.constant0._Z5step1PdS_S_:
	.zero		920


//--------------------- SYMBOLS --------------------------

	.type		.nv.reservedSmem.offset0,@object
	.size		.nv.reservedSmem.offset0,0x4
	.type		__assertfail,@function
